//
// Generated by NVIDIA NVVM Compiler
//
// Compiler Build ID: CL-36424714
// Cuda compilation tools, release 13.0, V13.0.88
// Based on NVVM 20.0.0
//

.version 9.0
.target sm_100
.address_size 64

	// .globl	_Z17convolutionKernelPfS_S_ii
.extern .func  (.param .b32 func_retval0) vprintf
(
	.param .b64 vprintf_param_0,
	.param .b64 vprintf_param_1
)
;
.global .align 1 .b8 $str[25] = {10, 67, 111, 110, 118, 111, 108, 117, 116, 105, 111, 110, 32, 97, 116, 32, 105, 100, 120, 32, 37, 100, 58, 10};
.global .align 1 .b8 $str$1[60] = {73, 110, 112, 117, 116, 32, 69, 108, 101, 109, 101, 110, 116, 115, 32, 40, 78, 41, 32, 97, 110, 100, 32, 77, 97, 115, 107, 32, 69, 108, 101, 109, 101, 110, 116, 115, 32, 40, 77, 41, 32, 98, 101, 105, 110, 103, 32, 109, 117, 108, 116, 105, 112, 108, 105, 101, 100, 58, 10};
.global .align 1 .b8 $str$2[25] = {78, 91, 37, 100, 93, 32, 61, 32, 37, 102, 32, 42, 32, 77, 91, 37, 100, 93, 32, 61, 32, 37, 102, 10};
.global .align 1 .b8 $str$3[29] = {83, 117, 109, 32, 40, 82, 101, 115, 117, 108, 116, 32, 102, 111, 114, 32, 80, 91, 37, 100, 93, 41, 32, 61, 32, 37, 102, 10};

.visible .entry _Z17convolutionKernelPfS_S_ii(
	.param .u64 .ptr .align 1 _Z17convolutionKernelPfS_S_ii_param_0,
	.param .u64 .ptr .align 1 _Z17convolutionKernelPfS_S_ii_param_1,
	.param .u64 .ptr .align 1 _Z17convolutionKernelPfS_S_ii_param_2,
	.param .u32 _Z17convolutionKernelPfS_S_ii_param_3,
	.param .u32 _Z17convolutionKernelPfS_S_ii_param_4
)
{
	.local .align 16 .b8 	__local_depot0[32];
	.reg .b64 	%SP;
	.reg .b64 	%SPL;
	.reg .pred 	%p<13>;
	.reg .b32 	%r<96>;
	.reg .b32 	%f<98>;
	.reg .b64 	%rd<55>;
	.reg .b64 	%fd<32>;

	mov.u64 	%SPL, __local_depot0;
	cvta.local.u64 	%SP, %SPL;
	ld.param.u64 	%rd9, [_Z17convolutionKernelPfS_S_ii_param_0];
	ld.param.u64 	%rd10, [_Z17convolutionKernelPfS_S_ii_param_1];
	ld.param.u32 	%r17, [_Z17convolutionKernelPfS_S_ii_param_3];
	ld.param.u32 	%r16, [_Z17convolutionKernelPfS_S_ii_param_4];
	cvta.to.global.u64 	%rd1, %rd10;
	cvta.to.global.u64 	%rd2, %rd9;
	add.u64 	%rd11, %SP, 0;
	add.u64 	%rd3, %SPL, 0;
	mov.u32 	%r18, %ctaid.x;
	mov.u32 	%r19, %ntid.x;
	mov.u32 	%r20, %tid.x;
	mad.lo.s32 	%r21, %r18, %r19, %r20;
	shr.u32 	%r22, %r16, 31;
	add.s32 	%r23, %r16, %r22;
	shr.s32 	%r2, %r23, 1;
	setp.lt.s32 	%p1, %r21, %r2;
	sub.s32 	%r24, %r17, %r2;
	setp.ge.s32 	%p2, %r21, %r24;
	or.pred  	%p3, %p1, %p2;
	@%p3 bra 	$L__BB0_14;
	st.local.u32 	[%rd3], %r21;
	mov.u64 	%rd12, $str;
	cvta.global.u64 	%rd13, %rd12;
	{ // callseq 0, 0
	.param .b64 param0;
	st.param.b64 	[param0], %rd13;
	.param .b64 param1;
	st.param.b64 	[param1], %rd11;
	.param .b32 retval0;
	call.uni (retval0), 
	vprintf, 
	(
	param0, 
	param1
	);
	ld.param.b32 	%r26, [retval0];
	} // callseq 0
	mov.u64 	%rd15, $str$1;
	cvta.global.u64 	%rd16, %rd15;
	{ // callseq 1, 0
	.param .b64 param0;
	st.param.b64 	[param0], %rd16;
	.param .b64 param1;
	st.param.b64 	[param1], 0;
	.param .b32 retval0;
	call.uni (retval0), 
	vprintf, 
	(
	param0, 
	param1
	);
	ld.param.b32 	%r28, [retval0];
	} // callseq 1
	setp.lt.s32 	%p4, %r16, 1;
	mov.f32 	%f97, 0f00000000;
	@%p4 bra 	$L__BB0_13;
	sub.s32 	%r3, %r21, %r2;
	and.b32  	%r4, %r16, 7;
	setp.lt.u32 	%p5, %r16, 8;
	mov.f32 	%f97, 0f00000000;
	mov.b32 	%r94, 0;
	@%p5 bra 	$L__BB0_5;
	add.s64 	%rd54, %rd1, 16;
	mov.f32 	%f97, 0f00000000;
	mov.b32 	%r92, 3;
	mov.u64 	%rd21, $str$2;
	mov.u32 	%r91, %r3;
$L__BB0_4:
	.pragma "nounroll";
	add.s32 	%r32, %r92, -3;
	mul.wide.s32 	%rd17, %r91, 4;
	add.s64 	%rd18, %rd2, %rd17;
	ld.global.f32 	%f17, [%rd18];
	cvt.f64.f32 	%fd1, %f17;
	ld.global.f32 	%f18, [%rd54+-16];
	cvt.f64.f32 	%fd2, %f18;
	cvta.to.local.u64 	%rd20, %rd11;
	st.local.u32 	[%rd20], %r91;
	st.local.f64 	[%rd20+8], %fd1;
	st.local.u32 	[%rd20+16], %r32;
	st.local.f64 	[%rd20+24], %fd2;
	cvta.global.u64 	%rd22, %rd21;
	{ // callseq 2, 0
	.param .b64 param0;
	st.param.b64 	[param0], %rd22;
	.param .b64 param1;
	st.param.b64 	[param1], %rd11;
	.param .b32 retval0;
	call.uni (retval0), 
	vprintf, 
	(
	param0, 
	param1
	);
	ld.param.b32 	%r33, [retval0];
	} // callseq 2
	ld.global.f32 	%f19, [%rd18];
	ld.global.f32 	%f20, [%rd54+-16];
	fma.rn.f32 	%f21, %f19, %f20, %f97;
	add.s32 	%r35, %r91, 1;
	ld.global.f32 	%f22, [%rd18+4];
	cvt.f64.f32 	%fd3, %f22;
	ld.global.f32 	%f23, [%rd54+-12];
	cvt.f64.f32 	%fd4, %f23;
	st.local.u32 	[%rd20], %r35;
	st.local.f64 	[%rd20+8], %fd3;
	add.s32 	%r36, %r92, -2;
	st.local.u32 	[%rd20+16], %r36;
	st.local.f64 	[%rd20+24], %fd4;
	{ // callseq 3, 0
	.param .b64 param0;
	st.param.b64 	[param0], %rd22;
	.param .b64 param1;
	st.param.b64 	[param1], %rd11;
	.param .b32 retval0;
	call.uni (retval0), 
	vprintf, 
	(
	param0, 
	param1
	);
	ld.param.b32 	%r37, [retval0];
	} // callseq 3
	ld.global.f32 	%f24, [%rd18+4];
	ld.global.f32 	%f25, [%rd54+-12];
	fma.rn.f32 	%f26, %f24, %f25, %f21;
	add.s32 	%r39, %r91, 2;
	ld.global.f32 	%f27, [%rd18+8];
	cvt.f64.f32 	%fd5, %f27;
	ld.global.f32 	%f28, [%rd54+-8];
	cvt.f64.f32 	%fd6, %f28;
	st.local.u32 	[%rd20], %r39;
	st.local.f64 	[%rd20+8], %fd5;
	add.s32 	%r40, %r92, -1;
	st.local.u32 	[%rd20+16], %r40;
	st.local.f64 	[%rd20+24], %fd6;
	{ // callseq 4, 0
	.param .b64 param0;
	st.param.b64 	[param0], %rd22;
	.param .b64 param1;
	st.param.b64 	[param1], %rd11;
	.param .b32 retval0;
	call.uni (retval0), 
	vprintf, 
	(
	param0, 
	param1
	);
	ld.param.b32 	%r41, [retval0];
	} // callseq 4
	ld.global.f32 	%f29, [%rd18+8];
	ld.global.f32 	%f30, [%rd54+-8];
	fma.rn.f32 	%f31, %f29, %f30, %f26;
	add.s32 	%r43, %r91, 3;
	ld.global.f32 	%f32, [%rd18+12];
	cvt.f64.f32 	%fd7, %f32;
	ld.global.f32 	%f33, [%rd54+-4];
	cvt.f64.f32 	%fd8, %f33;
	st.local.u32 	[%rd20], %r43;
	st.local.f64 	[%rd20+8], %fd7;
	st.local.u32 	[%rd20+16], %r92;
	st.local.f64 	[%rd20+24], %fd8;
	{ // callseq 5, 0
	.param .b64 param0;
	st.param.b64 	[param0], %rd22;
	.param .b64 param1;
	st.param.b64 	[param1], %rd11;
	.param .b32 retval0;
	call.uni (retval0), 
	vprintf, 
	(
	param0, 
	param1
	);
	ld.param.b32 	%r44, [retval0];
	} // callseq 5
	ld.global.f32 	%f34, [%rd18+12];
	ld.global.f32 	%f35, [%rd54+-4];
	fma.rn.f32 	%f36, %f34, %f35, %f31;
	add.s32 	%r46, %r91, 4;
	ld.global.f32 	%f37, [%rd18+16];
	cvt.f64.f32 	%fd9, %f37;
	ld.global.f32 	%f38, [%rd54];
	cvt.f64.f32 	%fd10, %f38;
	st.local.u32 	[%rd20], %r46;
	st.local.f64 	[%rd20+8], %fd9;
	add.s32 	%r47, %r92, 1;
	st.local.u32 	[%rd20+16], %r47;
	st.local.f64 	[%rd20+24], %fd10;
	{ // callseq 6, 0
	.param .b64 param0;
	st.param.b64 	[param0], %rd22;
	.param .b64 param1;
	st.param.b64 	[param1], %rd11;
	.param .b32 retval0;
	call.uni (retval0), 
	vprintf, 
	(
	param0, 
	param1
	);
	ld.param.b32 	%r48, [retval0];
	} // callseq 6
	ld.global.f32 	%f39, [%rd18+16];
	ld.global.f32 	%f40, [%rd54];
	fma.rn.f32 	%f41, %f39, %f40, %f36;
	add.s32 	%r50, %r91, 5;
	ld.global.f32 	%f42, [%rd18+20];
	cvt.f64.f32 	%fd11, %f42;
	ld.global.f32 	%f43, [%rd54+4];
	cvt.f64.f32 	%fd12, %f43;
	st.local.u32 	[%rd20], %r50;
	st.local.f64 	[%rd20+8], %fd11;
	add.s32 	%r51, %r92, 2;
	st.local.u32 	[%rd20+16], %r51;
	st.local.f64 	[%rd20+24], %fd12;
	{ // callseq 7, 0
	.param .b64 param0;
	st.param.b64 	[param0], %rd22;
	.param .b64 param1;
	st.param.b64 	[param1], %rd11;
	.param .b32 retval0;
	call.uni (retval0), 
	vprintf, 
	(
	param0, 
	param1
	);
	ld.param.b32 	%r52, [retval0];
	} // callseq 7
	ld.global.f32 	%f44, [%rd18+20];
	ld.global.f32 	%f45, [%rd54+4];
	fma.rn.f32 	%f46, %f44, %f45, %f41;
	add.s32 	%r54, %r91, 6;
	ld.global.f32 	%f47, [%rd18+24];
	cvt.f64.f32 	%fd13, %f47;
	ld.global.f32 	%f48, [%rd54+8];
	cvt.f64.f32 	%fd14, %f48;
	st.local.u32 	[%rd20], %r54;
	st.local.f64 	[%rd20+8], %fd13;
	add.s32 	%r55, %r92, 3;
	st.local.u32 	[%rd20+16], %r55;
	st.local.f64 	[%rd20+24], %fd14;
	{ // callseq 8, 0
	.param .b64 param0;
	st.param.b64 	[param0], %rd22;
	.param .b64 param1;
	st.param.b64 	[param1], %rd11;
	.param .b32 retval0;
	call.uni (retval0), 
	vprintf, 
	(
	param0, 
	param1
	);
	ld.param.b32 	%r56, [retval0];
	} // callseq 8
	ld.global.f32 	%f49, [%rd18+24];
	ld.global.f32 	%f50, [%rd54+8];
	fma.rn.f32 	%f51, %f49, %f50, %f46;
	add.s32 	%r58, %r91, 7;
	ld.global.f32 	%f52, [%rd18+28];
	cvt.f64.f32 	%fd15, %f52;
	ld.global.f32 	%f53, [%rd54+12];
	cvt.f64.f32 	%fd16, %f53;
	st.local.u32 	[%rd20], %r58;
	st.local.f64 	[%rd20+8], %fd15;
	add.s32 	%r59, %r92, 4;
	st.local.u32 	[%rd20+16], %r59;
	st.local.f64 	[%rd20+24], %fd16;
	{ // callseq 9, 0
	.param .b64 param0;
	st.param.b64 	[param0], %rd22;
	.param .b64 param1;
	st.param.b64 	[param1], %rd11;
	.param .b32 retval0;
	call.uni (retval0), 
	vprintf, 
	(
	param0, 
	param1
	);
	ld.param.b32 	%r60, [retval0];
	} // callseq 9
	ld.global.f32 	%f54, [%rd18+28];
	ld.global.f32 	%f55, [%rd54+12];
	fma.rn.f32 	%f97, %f54, %f55, %f51;
	add.s32 	%r7, %r92, 8;
	add.s32 	%r91, %r91, 8;
	add.s64 	%rd54, %rd54, 32;
	add.s32 	%r62, %r92, 5;
	and.b32  	%r94, %r16, 2147483640;
	setp.ne.s32 	%p6, %r62, %r94;
	mov.u32 	%r92, %r7;
	@%p6 bra 	$L__BB0_4;
$L__BB0_5:
	setp.eq.s32 	%p7, %r4, 0;
	@%p7 bra 	$L__BB0_13;
	and.b32  	%r11, %r16, 3;
	setp.lt.u32 	%p8, %r4, 4;
	@%p8 bra 	$L__BB0_8;
	add.s32 	%r63, %r3, %r94;
	mul.wide.s32 	%rd23, %r63, 4;
	add.s64 	%rd24, %rd2, %rd23;
	ld.global.f32 	%f57, [%rd24];
	cvt.f64.f32 	%fd17, %f57;
	mul.wide.u32 	%rd25, %r94, 4;
	add.s64 	%rd26, %rd1, %rd25;
	ld.global.f32 	%f58, [%rd26];
	cvt.f64.f32 	%fd18, %f58;
	add.u64 	%rd27, %SP, 0;
	add.u64 	%rd28, %SPL, 0;
	st.local.u32 	[%rd28], %r63;
	st.local.f64 	[%rd28+8], %fd17;
	st.local.u32 	[%rd28+16], %r94;
	st.local.f64 	[%rd28+24], %fd18;
	mov.u64 	%rd29, $str$2;
	cvta.global.u64 	%rd30, %rd29;
	{ // callseq 10, 0
	.param .b64 param0;
	st.param.b64 	[param0], %rd30;
	.param .b64 param1;
	st.param.b64 	[param1], %rd27;
	.param .b32 retval0;
	call.uni (retval0), 
	vprintf, 
	(
	param0, 
	param1
	);
	ld.param.b32 	%r64, [retval0];
	} // callseq 10
	ld.global.f32 	%f59, [%rd24];
	ld.global.f32 	%f60, [%rd26];
	fma.rn.f32 	%f61, %f59, %f60, %f97;
	add.s32 	%r66, %r94, 1;
	add.s32 	%r67, %r63, 1;
	ld.global.f32 	%f62, [%rd24+4];
	cvt.f64.f32 	%fd19, %f62;
	ld.global.f32 	%f63, [%rd26+4];
	cvt.f64.f32 	%fd20, %f63;
	st.local.u32 	[%rd28], %r67;
	st.local.f64 	[%rd28+8], %fd19;
	st.local.u32 	[%rd28+16], %r66;
	st.local.f64 	[%rd28+24], %fd20;
	{ // callseq 11, 0
	.param .b64 param0;
	st.param.b64 	[param0], %rd30;
	.param .b64 param1;
	st.param.b64 	[param1], %rd27;
	.param .b32 retval0;
	call.uni (retval0), 
	vprintf, 
	(
	param0, 
	param1
	);
	ld.param.b32 	%r68, [retval0];
	} // callseq 11
	ld.global.f32 	%f64, [%rd24+4];
	ld.global.f32 	%f65, [%rd26+4];
	fma.rn.f32 	%f66, %f64, %f65, %f61;
	add.s32 	%r70, %r94, 2;
	add.s32 	%r71, %r63, 2;
	ld.global.f32 	%f67, [%rd24+8];
	cvt.f64.f32 	%fd21, %f67;
	ld.global.f32 	%f68, [%rd26+8];
	cvt.f64.f32 	%fd22, %f68;
	st.local.u32 	[%rd28], %r71;
	st.local.f64 	[%rd28+8], %fd21;
	st.local.u32 	[%rd28+16], %r70;
	st.local.f64 	[%rd28+24], %fd22;
	{ // callseq 12, 0
	.param .b64 param0;
	st.param.b64 	[param0], %rd30;
	.param .b64 param1;
	st.param.b64 	[param1], %rd27;
	.param .b32 retval0;
	call.uni (retval0), 
	vprintf, 
	(
	param0, 
	param1
	);
	ld.param.b32 	%r72, [retval0];
	} // callseq 12
	ld.global.f32 	%f69, [%rd24+8];
	ld.global.f32 	%f70, [%rd26+8];
	fma.rn.f32 	%f71, %f69, %f70, %f66;
	add.s32 	%r74, %r94, 3;
	add.s32 	%r75, %r63, 3;
	ld.global.f32 	%f72, [%rd24+12];
	cvt.f64.f32 	%fd23, %f72;
	ld.global.f32 	%f73, [%rd26+12];
	cvt.f64.f32 	%fd24, %f73;
	st.local.u32 	[%rd28], %r75;
	st.local.f64 	[%rd28+8], %fd23;
	st.local.u32 	[%rd28+16], %r74;
	st.local.f64 	[%rd28+24], %fd24;
	{ // callseq 13, 0
	.param .b64 param0;
	st.param.b64 	[param0], %rd30;
	.param .b64 param1;
	st.param.b64 	[param1], %rd27;
	.param .b32 retval0;
	call.uni (retval0), 
	vprintf, 
	(
	param0, 
	param1
	);
	ld.param.b32 	%r76, [retval0];
	} // callseq 13
	ld.global.f32 	%f74, [%rd24+12];
	ld.global.f32 	%f75, [%rd26+12];
	fma.rn.f32 	%f97, %f74, %f75, %f71;
	add.s32 	%r94, %r94, 4;
$L__BB0_8:
	setp.eq.s32 	%p9, %r11, 0;
	@%p9 bra 	$L__BB0_13;
	add.u64 	%rd31, %SP, 0;
	add.u64 	%rd7, %SPL, 0;
	setp.eq.s32 	%p10, %r11, 1;
	@%p10 bra 	$L__BB0_11;
	add.s32 	%r78, %r3, %r94;
	mul.wide.s32 	%rd32, %r78, 4;
	add.s64 	%rd33, %rd2, %rd32;
	ld.global.f32 	%f77, [%rd33];
	cvt.f64.f32 	%fd25, %f77;
	mul.wide.u32 	%rd34, %r94, 4;
	add.s64 	%rd35, %rd1, %rd34;
	ld.global.f32 	%f78, [%rd35];
	cvt.f64.f32 	%fd26, %f78;
	st.local.u32 	[%rd7], %r78;
	st.local.f64 	[%rd7+8], %fd25;
	st.local.u32 	[%rd7+16], %r94;
	st.local.f64 	[%rd7+24], %fd26;
	mov.u64 	%rd36, $str$2;
	cvta.global.u64 	%rd37, %rd36;
	{ // callseq 14, 0
	.param .b64 param0;
	st.param.b64 	[param0], %rd37;
	.param .b64 param1;
	st.param.b64 	[param1], %rd31;
	.param .b32 retval0;
	call.uni (retval0), 
	vprintf, 
	(
	param0, 
	param1
	);
	ld.param.b32 	%r79, [retval0];
	} // callseq 14
	ld.global.f32 	%f79, [%rd33];
	ld.global.f32 	%f80, [%rd35];
	fma.rn.f32 	%f81, %f79, %f80, %f97;
	add.s32 	%r81, %r94, 1;
	add.s32 	%r82, %r78, 1;
	ld.global.f32 	%f82, [%rd33+4];
	cvt.f64.f32 	%fd27, %f82;
	ld.global.f32 	%f83, [%rd35+4];
	cvt.f64.f32 	%fd28, %f83;
	st.local.u32 	[%rd7], %r82;
	st.local.f64 	[%rd7+8], %fd27;
	st.local.u32 	[%rd7+16], %r81;
	st.local.f64 	[%rd7+24], %fd28;
	{ // callseq 15, 0
	.param .b64 param0;
	st.param.b64 	[param0], %rd37;
	.param .b64 param1;
	st.param.b64 	[param1], %rd31;
	.param .b32 retval0;
	call.uni (retval0), 
	vprintf, 
	(
	param0, 
	param1
	);
	ld.param.b32 	%r83, [retval0];
	} // callseq 15
	ld.global.f32 	%f84, [%rd33+4];
	ld.global.f32 	%f85, [%rd35+4];
	fma.rn.f32 	%f97, %f84, %f85, %f81;
	add.s32 	%r94, %r94, 2;
$L__BB0_11:
	and.b32  	%r85, %r16, 1;
	setp.eq.b32 	%p11, %r85, 1;
	not.pred 	%p12, %p11;
	@%p12 bra 	$L__BB0_13;
	add.s32 	%r86, %r3, %r94;
	mul.wide.s32 	%rd39, %r86, 4;
	add.s64 	%rd40, %rd2, %rd39;
	ld.global.f32 	%f86, [%rd40];
	cvt.f64.f32 	%fd29, %f86;
	mul.wide.u32 	%rd41, %r94, 4;
	add.s64 	%rd42, %rd1, %rd41;
	ld.global.f32 	%f87, [%rd42];
	cvt.f64.f32 	%fd30, %f87;
	st.local.u32 	[%rd7], %r86;
	st.local.f64 	[%rd7+8], %fd29;
	st.local.u32 	[%rd7+16], %r94;
	st.local.f64 	[%rd7+24], %fd30;
	mov.u64 	%rd43, $str$2;
	cvta.global.u64 	%rd44, %rd43;
	{ // callseq 16, 0
	.param .b64 param0;
	st.param.b64 	[param0], %rd44;
	.param .b64 param1;
	st.param.b64 	[param1], %rd31;
	.param .b32 retval0;
	call.uni (retval0), 
	vprintf, 
	(
	param0, 
	param1
	);
	ld.param.b32 	%r87, [retval0];
	} // callseq 16
	ld.global.f32 	%f88, [%rd40];
	ld.global.f32 	%f89, [%rd42];
	fma.rn.f32 	%f97, %f88, %f89, %f97;
$L__BB0_13:
	ld.param.u64 	%rd53, [_Z17convolutionKernelPfS_S_ii_param_2];
	cvta.to.global.u64 	%rd46, %rd53;
	mul.wide.s32 	%rd47, %r21, 4;
	add.s64 	%rd48, %rd46, %rd47;
	st.global.f32 	[%rd48], %f97;
	cvt.f64.f32 	%fd31, %f97;
	add.u64 	%rd49, %SP, 0;
	add.u64 	%rd50, %SPL, 0;
	st.local.u32 	[%rd50], %r21;
	st.local.f64 	[%rd50+8], %fd31;
	mov.u64 	%rd51, $str$3;
	cvta.global.u64 	%rd52, %rd51;
	{ // callseq 17, 0
	.param .b64 param0;
	st.param.b64 	[param0], %rd52;
	.param .b64 param1;
	st.param.b64 	[param1], %rd49;
	.param .b32 retval0;
	call.uni (retval0), 
	vprintf, 
	(
	param0, 
	param1
	);
	ld.param.b32 	%r89, [retval0];
	} // callseq 17
$L__BB0_14:
	ret;

}


// ===== COMPILED SASS (sm_100) =====

	.target	sm_100

	.elftype	@"ET_EXEC"


//--------------------- .note.nv.tkinfo           --------------------------
	.section	.note.nv.tkinfo,"",@"SHT_NOTE"
	.sectionflags	@"SHF_NOTE_NV_TKINFO"
	.tkinfo
        /*0018*/ 	.word	0x00000002
        /*0030*/ 	.string	""
        /*0030*/ 	.string	"ptxas"
        /*0030*/ 	.string	"Cuda compilation tools, release 13.0, V13.0.88"
        /*0030*/ 	.string	"Build cuda_13.0.r13.0/compiler.36424714_0"
        /*0030*/ 	.string	"-arch sm_100 -m 64 "



//--------------------- .note.nv.cuinfo           --------------------------
	.section	.note.nv.cuinfo,"",@"SHT_NOTE"
	.sectionflags	@"SHF_NOTE_NV_CUINFO"
        /*0018*/ 	.short	0x0002
        /*001a*/ 	.short	0x0064
        /*001c*/ 	.short	0x0082
	.zero		2


//--------------------- .nv.info                  --------------------------
	.section	.nv.info,"",@"SHT_CUDA_INFO"
	.align	4


	//----- nvinfo : EIATTR_REGCOUNT
	.align		4
        /*0000*/ 	.byte	0x04, 0x2f
        /*0002*/ 	.short	(.L_5 - .L_4)
	.align		4
.L_4:
        /*0004*/ 	.word	index@(_Z17convolutionKernelPfS_S_ii)
        /*0008*/ 	.word	0x00000024


	//----- nvinfo : EIATTR_FRAME_SIZE
	.align		4
.L_5:
        /*000c*/ 	.byte	0x04, 0x11
        /*000e*/ 	.short	(.L_7 - .L_6)
	.align		4
.L_6:
        /*0010*/ 	.word	index@(_Z17convolutionKernelPfS_S_ii)
        /*0014*/ 	.word	0x00000020


	//----- nvinfo : EIATTR_MIN_STACK_SIZE
	.align		4
.L_7:
        /*0018*/ 	.byte	0x04, 0x12
        /*001a*/ 	.short	(.L_9 - .L_8)
	.align		4
.L_8:
        /*001c*/ 	.word	index@(_Z17convolutionKernelPfS_S_ii)
        /*0020*/ 	.word	0x00000020
.L_9:


//--------------------- .nv.compat                --------------------------
	.section	.nv.compat,"",@"SHT_CUDA_COMPAT_INFO"
	.align	4
        /*0000*/ 	.byte	0x02, 0x09, 0x00, 0x00, 0x02, 0x02, 0x01, 0x00, 0x02, 0x05, 0x05, 0x00, 0x03, 0x07, 0x01, 0x01
        /*0010*/ 	.byte	0x02, 0x03, 0x00, 0x00, 0x02, 0x06, 0x01, 0x00, 0x04, 0x0b, 0x08, 0x00, 0x09, 0x00, 0x00, 0x00
        /*0020*/ 	.byte	0x00, 0x00, 0x00, 0x00


//--------------------- .nv.info._Z17convolutionKernelPfS_S_ii --------------------------
	.section	.nv.info._Z17convolutionKernelPfS_S_ii,"",@"SHT_CUDA_INFO"
	.sectionflags	@""
	.align	4


	//----- nvinfo : EIATTR_CUDA_API_VERSION
	.align		4
        /*0000*/ 	.byte	0x04, 0x37
        /*0002*/ 	.short	(.L_11 - .L_10)
.L_10:
        /*0004*/ 	.word	0x00000082


	//----- nvinfo : EIATTR_KPARAM_INFO
	.align		4
.L_11:
        /*0008*/ 	.byte	0x04, 0x17
        /*000a*/ 	.short	(.L_13 - .L_12)
.L_12:
        /*000c*/ 	.word	0x00000000
        /*0010*/ 	.short	0x0004
        /*0012*/ 	.short	0x001c
        /*0014*/ 	.byte	0x00, 0xf0, 0x11, 0x00


	//----- nvinfo : EIATTR_KPARAM_INFO
	.align		4
.L_13:
        /*0018*/ 	.byte	0x04, 0x17
        /*001a*/ 	.short	(.L_15 - .L_14)
.L_14:
        /*001c*/ 	.word	0x00000000
        /*0020*/ 	.short	0x0003
        /*0022*/ 	.short	0x0018
        /*0024*/ 	.byte	0x00, 0xf0, 0x11, 0x00


	//----- nvinfo : EIATTR_KPARAM_INFO
	.align		4
.L_15:
        /*0028*/ 	.byte	0x04, 0x17
        /*002a*/ 	.short	(.L_17 - .L_16)
.L_16:
        /*002c*/ 	.word	0x00000000
        /*0030*/ 	.short	0x0002
        /*0032*/ 	.short	0x0010
        /*0034*/ 	.byte	0x00, 0xf5, 0x21, 0x00


	//----- nvinfo : EIATTR_KPARAM_INFO
	.align		4
.L_17:
        /*0038*/ 	.byte	0x04, 0x17
        /*003a*/ 	.short	(.L_19 - .L_18)
.L_18:
        /*003c*/ 	.word	0x00000000
        /*0040*/ 	.short	0x0001
        /*0042*/ 	.short	0x0008
        /*0044*/ 	.byte	0x00, 0xf5, 0x21, 0x00


	//----- nvinfo : EIATTR_KPARAM_INFO
	.align		4
.L_19:
        /*0048*/ 	.byte	0x04, 0x17
        /*004a*/ 	.short	(.L_21 - .L_20)
.L_20:
        /*004c*/ 	.word	0x00000000
        /*0050*/ 	.short	0x0000
        /*0052*/ 	.short	0x0000
        /*0054*/ 	.byte	0x00, 0xf5, 0x21, 0x00


	//----- nvinfo : EIATTR_SPARSE_MMA_MASK
	.align		4
.L_21:
        /*0058*/ 	.byte	0x03, 0x50
        /*005a*/ 	.short	0x0000


	//----- nvinfo : EIATTR_MAXREG_COUNT
	.align		4
        /*005c*/ 	.byte	0x03, 0x1b
        /*005e*/ 	.short	0x00ff


	//----- nvinfo : EIATTR_EXTERNS
	.align		4
        /*0060*/ 	.byte	0x04, 0x0f
        /*0062*/ 	.short	(.L_23 - .L_22)


	//   ....[0]....
	.align		4
.L_22:
        /*0064*/ 	.word	index@(vprintf)


	//----- nvinfo : EIATTR_MERCURY_ISA_VERSION
	.align		4
.L_23:
        /*0068*/ 	.byte	0x03, 0x5f
        /*006a*/ 	.short	0x0101


	//----- nvinfo : EIATTR_VRC_CTA_INIT_COUNT
	.align		4
        /*006c*/ 	.byte	0x02, 0x4a
	.zero		1
	.zero		1


	//----- nvinfo : EIATTR_SYSCALL_OFFSETS
	.align		4
        /*0070*/ 	.byte	0x04, 0x46
        /*0072*/ 	.short	(.L_25 - .L_24)


	//   ....[0]....
.L_24:
        /*0074*/ 	.word	0x000001a0


	//   ....[1]....
        /*0078*/ 	.word	0x00000210


	//   ....[2]....
        /*007c*/ 	.word	0x000004f0


	//   ....[3]....
        /*0080*/ 	.word	0x000006b0


	//   ....[4]....
        /*0084*/ 	.word	0x00000840


	//   ....[5]....
        /*0088*/ 	.word	0x000009c0


	//   ....[6]....
        /*008c*/ 	.word	0x00000b50


	//   ....[7]....
        /*0090*/ 	.word	0x00000ce0


	//   ....[8]....
        /*0094*/ 	.word	0x00000e70


	//   ....[9]....
        /*0098*/ 	.word	0x00001000


	//   ....[10]....
        /*009c*/ 	.word	0x00001370


	//   ....[11]....
        /*00a0*/ 	.word	0x00001530


	//   ....[12]....
        /*00a4*/ 	.word	0x000016c0


	//   ....[13]....
        /*00a8*/ 	.word	0x00001850


	//   ....[14]....
        /*00ac*/ 	.word	0x00001b00


	//   ....[15]....
        /*00b0*/ 	.word	0x00001ca0


	//   ....[16]....
        /*00b4*/ 	.word	0x00001f50


	//   ....[17]....
        /*00b8*/ 	.word	0x000020e0


	//----- nvinfo : EIATTR_EXIT_INSTR_OFFSETS
	.align		4
.L_25:
        /*00bc*/ 	.byte	0x04, 0x1c
        /*00be*/ 	.short	(.L_27 - .L_26)


	//   ....[0]....
.L_26:
        /*00c0*/ 	.word	0x00000100


	//   ....[1]....
        /*00c4*/ 	.word	0x000020f0


	//----- nvinfo : EIATTR_CRS_STACK_SIZE
	.align		4
.L_27:
        /*00c8*/ 	.byte	0x04, 0x1e
        /*00ca*/ 	.short	(.L_29 - .L_28)
.L_28:
        /*00cc*/ 	.word	0x00000000


	//----- nvinfo : EIATTR_CBANK_PARAM_SIZE
	.align		4
.L_29:
        /*00d0*/ 	.byte	0x03, 0x19
        /*00d2*/ 	.short	0x0020


	//----- nvinfo : EIATTR_PARAM_CBANK
	.align		4
        /*00d4*/ 	.byte	0x04, 0x0a
        /*00d6*/ 	.short	(.L_31 - .L_30)
	.align		4
.L_30:
        /*00d8*/ 	.word	index@(.nv.constant0._Z17convolutionKernelPfS_S_ii)
        /*00dc*/ 	.short	0x0380
        /*00de*/ 	.short	0x0020


	//----- nvinfo : EIATTR_SW_WAR
	.align		4
.L_31:
        /*00e0*/ 	.byte	0x04, 0x36
        /*00e2*/ 	.short	(.L_33 - .L_32)
.L_32:
        /*00e4*/ 	.word	0x00000008
.L_33:


//--------------------- .nv.callgraph             --------------------------
	.section	.nv.callgraph,"",@"SHT_CUDA_CALLGRAPH"
	.align	4
	.sectionentsize	8
	.align		4
        /*0000*/ 	.word	0x00000000
	.align		4
        /*0004*/ 	.word	0xffffffff
	.align		4
        /*0008*/ 	.word	index@(_Z17convolutionKernelPfS_S_ii)
	.align		4
        /*000c*/ 	.word	index@(vprintf)
	.align		4
        /*0010*/ 	.word	0x00000000
	.align		4
        /*0014*/ 	.word	0xfffffffe
	.align		4
        /*0018*/ 	.word	0x00000000
	.align		4
        /*001c*/ 	.word	0xfffffffd
	.align		4
        /*0020*/ 	.word	0x00000000
	.align		4
        /*0024*/ 	.word	0xfffffffc


//--------------------- .nv.constant4             --------------------------
	.section	.nv.constant4,"a",@progbits
	.align	8
	.align		8
.nv.constant4:
        /*0000*/ 	.dword	vprintf
	.align		8
        /*0008*/ 	.dword	$str
	.align		8
        /*0010*/ 	.dword	$str$1
	.align		8
        /*0018*/ 	.dword	$str$2
	.align		8
        /*0020*/ 	.dword	$str$3


//--------------------- .text._Z17convolutionKernelPfS_S_ii --------------------------
	.section	.text._Z17convolutionKernelPfS_S_ii,"ax",@progbits
	.align	128
        .global         _Z17convolutionKernelPfS_S_ii
        .type           _Z17convolutionKernelPfS_S_ii,@function
        .size           _Z17convolutionKernelPfS_S_ii,(.L_x_27 - _Z17convolutionKernelPfS_S_ii)
        .other          _Z17convolutionKernelPfS_S_ii,@"STO_CUDA_ENTRY STV_DEFAULT"
_Z17convolutionKernelPfS_S_ii:
.text._Z17convolutionKernelPfS_S_ii:
[----:B------:R-:W0:Y:S01]  /*0000*/  LDC R1, c[0x0][0x37c] ;  /* 0x0000df00ff017b82 */ /* 0x000e220000000800 */
[----:B------:R-:W1:Y:S01]  /*0010*/  S2R R3, SR_TID.X ;  /* 0x0000000000037919 */ /* 0x000e620000002100 */
[----:B------:R-:W2:Y:S06]  /*0020*/  LDCU.64 UR4, c[0x0][0x398] ;  /* 0x00007300ff0477ac */ /* 0x000eac0008000a00 */
[----:B------:R-:W1:Y:S01]  /*0030*/  S2UR UR7, SR_CTAID.X ;  /* 0x00000000000779c3 */ /* 0x000e620000002500 */
[----:B0-----:R-:W-:Y:S01]  /*0040*/  VIADD R1, R1, 0xffffffe0 ;  /* 0xffffffe001017836 */ /* 0x001fe20000000000 */
[----:B------:R-:W0:Y:S06]  /*0050*/  LDCU UR6, c[0x0][0x2fc] ;  /* 0x00005f80ff0677ac */ /* 0x000e2c0008000800 */
[----:B------:R-:W1:Y:S01]  /*0060*/  LDC R26, c[0x0][0x360] ;  /* 0x0000d800ff1a7b82 */ /* 0x000e620000000800 */
[----:B--2---:R-:W-:Y:S01]  /*0070*/  ULEA.HI UR36, UR5, UR5, URZ, 0x1 ;  /* 0x0000000505247291 */ /* 0x004fe2000f8f08ff */
[----:B------:R-:W2:Y:S03]  /*0080*/  LDCU UR5, c[0x0][0x2f8] ;  /* 0x00005f00ff0577ac */ /* 0x000ea60008000800 */
[----:B------:R-:W-:-:S04]  /*0090*/  USHF.R.S32.HI UR36, URZ, 0x1, UR36 ;  /* 0x00000001ff247899 */ /* 0x000fc80008011424 */
[----:B------:R-:W-:Y:S01]  /*00a0*/  UIADD3 UR4, UPT, UPT, -UR36, UR4, URZ ;  /* 0x0000000424047290 */ /* 0x000fe2000fffe1ff */
[----:B-1----:R-:W-:-:S05]  /*00b0*/  IMAD R26, R26, UR7, R3 ;  /* 0x000000071a1a7c24 */ /* 0x002fca000f8e0203 */
[C---:B------:R-:W-:Y:S02]  /*00c0*/  ISETP.GE.AND P0, PT, R26.reuse, UR4, PT ;  /* 0x000000041a007c0c */ /* 0x040fe4000bf06270 */
[----:B--2---:R-:W-:Y:S02]  /*00d0*/  IADD3 R24, P1, PT, R1, UR5, RZ ;  /* 0x0000000501187c10 */ /* 0x004fe4000ff3e0ff */
[----:B------:R-:W-:-:S03]  /*00e0*/  ISETP.LT.OR P0, PT, R26, UR36, P0 ;  /* 0x000000241a007c0c */ /* 0x000fc60008701670 */
[----:B0-----:R-:W-:-:S10]  /*00f0*/  IMAD.X R23, RZ, RZ, UR6, P1 ;  /* 0x00000006ff177e24 */ /* 0x001fd400088e06ff */
[----:B------:R-:W-:Y:S05]  /*0100*/  @P0 EXIT ;  /* 0x000000000000094d */ /* 0x000fea0003800000 */
[----:B------:R-:W-:Y:S01]  /*0110*/  MOV R2, 0x0 ;  /* 0x0000000000027802 */ /* 0x000fe20000000f00 */
[----:B------:R0:W-:Y:S01]  /*0120*/  STL [R1], R26 ;  /* 0x0000001a01007387 */ /* 0x0001e20000100800 */
[----:B------:R-:W1:Y:S01]  /*0130*/  LDCU.64 UR4, c[0x4][0x8] ;  /* 0x01000100ff0477ac */ /* 0x000e620008000a00 */
[----:B------:R-:W-:Y:S01]  /*0140*/  IMAD.MOV.U32 R6, RZ, RZ, R24 ;  /* 0x000000ffff067224 */ /* 0x000fe200078e0018 */
[----:B------:R0:W2:Y:S01]  /*0150*/  LDC.64 R8, c[0x4][R2] ;  /* 0x0100000002087b82 */ /* 0x0000a20000000a00 */
[----:B------:R-:W-:Y:S02]  /*0160*/  IMAD.MOV.U32 R7, RZ, RZ, R23 ;  /* 0x000000ffff077224 */ /* 0x000fe400078e0017 */
[----:B-1----:R-:W-:Y:S02]  /*0170*/  IMAD.U32 R4, RZ, RZ, UR4 ;  /* 0x00000004ff047e24 */ /* 0x002fe4000f8e00ff */
[----:B0-----:R-:W-:-:S07]  /*0180*/  IMAD.U32 R5, RZ, RZ, UR5 ;  /* 0x00000005ff057e24 */ /* 0x001fce000f8e00ff */
[----:B------:R-:W-:-:S07]  /*0190*/  LEPC R20, `(.L_x_0) ;  /* 0x000000001014794e */ /* 0x000fce0000000000 */
[----:B--2---:R-:W-:Y:S05]  /*01a0*/  CALL.ABS.NOINC R8 ;  /* 0x0000000008007343 */ /* 0x004fea0003c00000 */
.L_x_0:
[----:B------:R-:W0:Y:S01]  /*01b0*/  LDC.64 R2, c[0x4][R2] ;  /* 0x0100000002027b82 */ /* 0x000e220000000a00 */
[----:B------:R-:W1:Y:S01]  /*01c0*/  LDCU.64 UR4, c[0x4][0x10] ;  /* 0x01000200ff0477ac */ /* 0x000e620008000a00 */
[----:B------:R-:W-:Y:S01]  /*01d0*/  CS2R R6, SRZ ;  /* 0x0000000000067805 */ /* 0x000fe2000001ff00 */
[----:B-1----:R-:W-:Y:S02]  /*01e0*/  IMAD.U32 R4, RZ, RZ, UR4 ;  /* 0x00000004ff047e24 */ /* 0x002fe4000f8e00ff */
[----:B------:R-:W-:-:S07]  /*01f0*/  IMAD.U32 R5, RZ, RZ, UR5 ;  /* 0x00000005ff057e24 */ /* 0x000fce000f8e00ff */
[----:B------:R-:W-:-:S07]  /*0200*/  LEPC R20, `(.L_x_1) ;  /* 0x000000001014794e */ /* 0x000fce0000000000 */
[----:B0-----:R-:W-:Y:S05]  /*0210*/  CALL.ABS.NOINC R2 ;  /* 0x0000000002007343 */ /* 0x001fea0003c00000 */
.L_x_1:
[----:B------:R-:W0:Y:S01]  /*0220*/  LDCU UR4, c[0x0][0x39c] ;  /* 0x00007380ff0477ac */ /* 0x000e220008000800 */
[----:B------:R-:W1:Y:S01]  /*0230*/  LDC.64 R30, c[0x0][0x358] ;  /* 0x0000d600ff1e7b82 */ /* 0x000e620000000a00 */
[----:B------:R-:W-:Y:S02]  /*0240*/  HFMA2 R27, -RZ, RZ, 0, 0 ;  /* 0x00000000ff1b7431 */ /* 0x000fe400000001ff */
[----:B0-----:R-:W-:-:S05]  /*0250*/  IMAD.U32 R4, RZ, RZ, UR4 ;  /* 0x00000004ff047e24 */ /* 0x001fca000f8e00ff */
[----:B------:R-:W-:-:S13]  /*0260*/  ISETP.GE.AND P0, PT, R4, 0x1, PT ;  /* 0x000000010400780c */ /* 0x000fda0003f06270 */
[----:B------:R-:W-:Y:S05]  /*0270*/  @!P0 BRA `(.L_x_2) ;  /* 0x0000001c00588947 */ /* 0x000fea0003800000 */
[----:B------:R-:W-:Y:S01]  /*0280*/  ISETP.GE.U32.AND P0, PT, R4, 0x8, PT ;  /* 0x000000080400780c */ /* 0x000fe20003f06070 */
[----:B------:R-:W-:Y:S01]  /*0290*/  VIADD R22, R26, -UR36 ;  /* 0x800000241a167c36 */ /* 0x000fe20008000000 */
[----:B------:R-:W-:Y:S01]  /*02a0*/  LOP3.LUT R25, R4, 0x7, RZ, 0xc0, !PT ;  /* 0x0000000704197812 */ /* 0x000fe200078ec0ff */
[----:B------:R-:W-:Y:S02]  /*02b0*/  IMAD.MOV.U32 R27, RZ, RZ, RZ ;  /* 0x000000ffff1b7224 */ /* 0x000fe400078e00ff */
[----:B------:R-:W-:-:S08]  /*02c0*/  IMAD.MOV.U32 R2, RZ, RZ, RZ ;  /* 0x000000ffff027224 */ /* 0x000fd000078e00ff */
[----:B------:R-:W-:Y:S05]  /*02d0*/  @!P0 BRA `(.L_x_3) ;  /* 0x0000000c00988947 */ /* 0x000fea0003800000 */
[----:B------:R-:W0:Y:S01]  /*02e0*/  LDCU.64 UR4, c[0x0][0x388] ;  /* 0x00007100ff0477ac */ /* 0x000e220008000a00 */
[----:B------:R-:W-:Y:S01]  /*02f0*/  BSSY.RECONVERGENT B6, `(.L_x_4) ;  /* 0x00000e3000067945 */ /* 0x000fe20003800200 */
[----:B------:R-:W-:Y:S02]  /*0300*/  IMAD.MOV.U32 R27, RZ, RZ, RZ ;  /* 0x000000ffff1b7224 */ /* 0x000fe400078e00ff */
[----:B------:R-:W-:Y:S01]  /*0310*/  IMAD.MOV.U32 R19, RZ, RZ, 0x3 ;  /* 0x00000003ff137424 */ /* 0x000fe200078e00ff */
[----:B0-----:R-:W-:-:S04]  /*0320*/  UIADD3 UR4, UP0, UPT, UR4, 0x10, URZ ;  /* 0x0000001004047890 */ /* 0x001fc8000ff1e0ff */
[----:B------:R-:W-:Y:S02]  /*0330*/  UIADD3.X UR5, UPT, UPT, URZ, UR5, URZ, UP0, !UPT ;  /* 0x00000005ff057290 */ /* 0x000fe400087fe4ff */
[----:B------:R-:W-:-:S04]  /*0340*/  IMAD.U32 R28, RZ, RZ, UR4 ;  /* 0x00000004ff1c7e24 */ /* 0x000fc8000f8e00ff */
[----:B------:R-:W-:-:S07]  /*0350*/  IMAD.U32 R29, RZ, RZ, UR5 ;  /* 0x00000005ff1d7e24 */ /* 0x000fce000f8e00ff */
.L_x_13:
[----:B------:R-:W0:Y:S01]  /*0360*/  LDC.64 R16, c[0x0][0x380] ;  /* 0x0000e000ff107b82 */ /* 0x000e220000000a00 */
[C---:B-1----:R-:W-:Y:S02]  /*0370*/  R2UR UR4, R30.reuse ;  /* 0x000000001e0472ca */ /* 0x042fe400000e0000 */
[C---:B------:R-:W-:Y:S02]  /*0380*/  R2UR UR5, R31.reuse ;  /* 0x000000001f0572ca */ /* 0x040fe400000e0000 */
[----:B------:R-:W-:Y:S02]  /*0390*/  R2UR UR6, R30 ;  /* 0x000000001e0672ca */ /* 0x000fe400000e0000 */
[----:B------:R-:W-:-:S13]  /*03a0*/  R2UR UR7, R31 ;  /* 0x000000001f0772ca */ /* 0x000fda00000e0000 */
[----:B------:R-:W2:Y:S01]  /*03b0*/  LDG.E R10, desc[UR6][R28.64+-0x10] ;  /* 0xfffff0061c0a7981 */ /* 0x000ea2000c1e1900 */
[----:B0-----:R-:W-:-:S05]  /*03c0*/  IMAD.WIDE R16, R22, 0x4, R16 ;  /* 0x0000000416107825 */ /* 0x001fca00078e0210 */
[----:B------:R-:W3:Y:S01]  /*03d0*/  LDG.E R8, desc[UR4][R16.64] ;  /* 0x0000000410087981 */ /* 0x000ee2000c1e1900 */
[----:B------:R-:W0:Y:S01]  /*03e0*/  LDCU UR4, c[0x0][0x2f8] ;  /* 0x00005f00ff0477ac */ /* 0x000e220008000800 */
[----:B------:R-:W-:Y:S01]  /*03f0*/  MOV R2, 0x0 ;  /* 0x0000000000027802 */ /* 0x000fe20000000f00 */
[----:B------:R-:W-:-:S05]  /*0400*/  VIADD R0, R19, 0xfffffffd ;  /* 0xfffffffd13007836 */ /* 0x000fca0000000000 */
[----:B------:R-:W1:Y:S01]  /*0410*/  LDC.64 R2, c[0x4][R2] ;  /* 0x0100000002027b82 */ /* 0x000e620000000a00 */
[----:B0-----:R-:W-:Y:S01]  /*0420*/  IADD3 R13, PT, PT, R24, -UR4, RZ ;  /* 0x80000004180d7c10 */ /* 0x001fe2000fffe0ff */
[----:B------:R-:W0:Y:S04]  /*0430*/  LDCU.64 UR4, c[0x4][0x18] ;  /* 0x01000300ff0477ac */ /* 0x000e280008000a00 */
[----:B------:R4:W-:Y:S04]  /*0440*/  STL [R13+0x10], R0 ;  /* 0x000010000d007387 */ /* 0x0009e80000100800 */
[----:B------:R4:W-:Y:S01]  /*0450*/  STL [R13], R22 ;  /* 0x000000160d007387 */ /* 0x0009e20000100800 */
[----:B------:R-:W-:-:S02]  /*0460*/  IMAD.MOV.U32 R6, RZ, RZ, R24 ;  /* 0x000000ffff067224 */ /* 0x000fc400078e0018 */
[----:B------:R-:W-:Y:S02]  /*0470*/  IMAD.MOV.U32 R7, RZ, RZ, R23 ;  /* 0x000000ffff077224 */ /* 0x000fe400078e0017 */
[----:B0-----:R-:W-:Y:S02]  /*0480*/  IMAD.U32 R4, RZ, RZ, UR4 ;  /* 0x00000004ff047e24 */ /* 0x001fe4000f8e00ff */
[----:B------:R-:W-:Y:S01]  /*0490*/  IMAD.U32 R5, RZ, RZ, UR5 ;  /* 0x00000005ff057e24 */ /* 0x000fe2000f8e00ff */
[----:B--2---:R-:W0:Y:S08]  /*04a0*/  F2F.F64.F32 R10, R10 ;  /* 0x0000000a000a7310 */ /* 0x004e300000201800 */
[----:B---3--:R-:W2:Y:S01]  /*04b0*/  F2F.F64.F32 R8, R8 ;  /* 0x0000000800087310 */ /* 0x008ea20000201800 */
[----:B0-----:R4:W-:Y:S04]  /*04c0*/  STL.64 [R13+0x18], R10 ;  /* 0x0000180a0d007387 */ /* 0x0019e80000100a00 */
[----:B-12---:R4:W-:Y:S02]  /*04d0*/  STL.64 [R13+0x8], R8 ;  /* 0x000008080d007387 */ /* 0x0069e40000100a00 */
[----:B------:R-:W-:-:S07]  /*04e0*/  LEPC R20, `(.L_x_5) ;  /* 0x000000001014794e */ /* 0x000fce0000000000 */
[----:B----4-:R-:W-:Y:S05]  /*04f0*/  CALL.ABS.NOINC R2 ;  /* 0x0000000002007343 */ /* 0x010fea0003c00000 */
.L_x_5:
[C---:B------:R-:W-:Y:S02]  /*0500*/  R2UR UR4, R30.reuse ;  /* 0x000000001e0472ca */ /* 0x040fe400000e0000 */
[C---:B------:R-:W-:Y:S02]  /*0510*/  R2UR UR5, R31.reuse ;  /* 0x000000001f0572ca */ /* 0x040fe400000e0000 */
[----:B------:R-:W-:Y:S02]  /*0520*/  R2UR UR6, R30 ;  /* 0x000000001e0672ca */ /* 0x000fe400000e0000 */
[----:B------:R-:W-:-:S09]  /*0530*/  R2UR UR7, R31 ;  /* 0x000000001f0772ca */ /* 0x000fd200000e0000 */
[----:B------:R-:W2:Y:S04]  /*0540*/  LDG.E R10, desc[UR4][R16.64+0x4] ;  /* 0x00000404100a7981 */ /* 0x000ea8000c1e1900 */
[----:B------:R-:W3:Y:S04]  /*0550*/  LDG.E R12, desc[UR6][R28.64+-0xc] ;  /* 0xfffff4061c0c7981 */ /* 0x000ee8000c1e1900 */
[----:B------:R-:W4:Y:S04]  /*0560*/  LDG.E R0, desc[UR4][R16.64] ;  /* 0x0000000410007981 */ /* 0x000f28000c1e1900 */
[----:B------:R-:W4:Y:S01]  /*0570*/  LDG.E R4, desc[UR6][R28.64+-0x10] ;  /* 0xfffff0061c047981 */ /* 0x000f22000c1e1900 */
[----:B------:R-:W0:Y:S01]  /*0580*/  LDCU UR4, c[0x0][0x2f8] ;  /* 0x00005f00ff0477ac */ /* 0x000e220008000800 */
[----:B------:R-:W-:Y:S01]  /*0590*/  VIADD R3, R22, 0x1 ;  /* 0x0000000116037836 */ /* 0x000fe20000000000 */
[----:B------:R-:W-:Y:S01]  /*05a0*/  MOV R2, 0x0 ;  /* 0x0000000000027802 */ /* 0x000fe20000000f00 */
[----:B------:R-:W-:-:S02]  /*05b0*/  VIADD R15, R19, 0xfffffffe ;  /* 0xfffffffe130f7836 */ /* 0x000fc40000000000 */
[----:B------:R-:W-:Y:S01]  /*05c0*/  IMAD.MOV.U32 R6, RZ, RZ, R24 ;  /* 0x000000ffff067224 */ /* 0x000fe200078e0018 */
[----:B------:R1:W1:Y:S01]  /*05d0*/  LDC.64 R8, c[0x4][R2] ;  /* 0x0100000002087b82 */ /* 0x0002620000000a00 */
[----:B------:R-:W-:Y:S02]  /*05e0*/  IMAD.MOV.U32 R7, RZ, RZ, R23 ;  /* 0x000000ffff077224 */ /* 0x000fe400078e0017 */
[----:B0-----:R-:W-:Y:S01]  /*05f0*/  VIADD R18, R24, -UR4 ;  /* 0x8000000418127c36 */ /* 0x001fe20008000000 */
[----:B------:R-:W0:Y:S04]  /*0600*/  LDCU.64 UR4, c[0x4][0x18] ;  /* 0x01000300ff0477ac */ /* 0x000e280008000a00 */
[----:B------:R0:W-:Y:S04]  /*0610*/  STL [R18], R3 ;  /* 0x0000000312007387 */ /* 0x0001e80000100800 */
[----:B------:R0:W-:Y:S02]  /*0620*/  STL [R18+0x10], R15 ;  /* 0x0000100f12007387 */ /* 0x0001e40000100800 */
[----:B0-----:R-:W-:Y:S01]  /*0630*/  MOV R5, UR5 ;  /* 0x0000000500057c02 */ /* 0x001fe20008000f00 */
[----:B--2---:R-:W0:Y:S08]  /*0640*/  F2F.F64.F32 R10, R10 ;  /* 0x0000000a000a7310 */ /* 0x004e300000201800 */
[----:B---3--:R-:W2:Y:S01]  /*0650*/  F2F.F64.F32 R12, R12 ;  /* 0x0000000c000c7310 */ /* 0x008ea20000201800 */
[----:B----4-:R-:W-:Y:S01]  /*0660*/  FFMA R27, R0, R4, R27 ;  /* 0x00000004001b7223 */ /* 0x010fe2000000001b */
[----:B------:R-:W-:Y:S01]  /*0670*/  IMAD.U32 R4, RZ, RZ, UR4 ;  /* 0x00000004ff047e24 */ /* 0x000fe2000f8e00ff */
[----:B0-----:R0:W-:Y:S04]  /*0680*/  STL.64 [R18+0x8], R10 ;  /* 0x0000080a12007387 */ /* 0x0011e80000100a00 */
[----:B-12---:R0:W-:Y:S02]  /*0690*/  STL.64 [R18+0x18], R12 ;  /* 0x0000180c12007387 */ /* 0x0061e40000100a00 */
[----:B------:R-:W-:-:S07]  /*06a0*/  LEPC R20, `(.L_x_6) ;  /* 0x000000001014794e */ /* 0x000fce0000000000 */
[----:B0-----:R-:W-:Y:S05]  /*06b0*/  CALL.ABS.NOINC R8 ;  /* 0x0000000008007343 */ /* 0x001fea0003c00000 */
.L_x_6:
[C---:B------:R-:W-:Y:S02]  /*06c0*/  R2UR UR4, R30.reuse ;  /* 0x000000001e0472ca */ /* 0x040fe400000e0000 */
[C---:B------:R-:W-:Y:S02]  /*06d0*/  R2UR UR5, R31.reuse ;  /* 0x000000001f0572ca */ /* 0x040fe400000e0000 */
[----:B------:R-:W-:Y:S02]  /*06e0*/  R2UR UR6, R30 ;  /* 0x000000001e0672ca */ /* 0x000fe400000e0000 */
[----:B------:R-:W-:-:S09]  /*06f0*/  R2UR UR7, R31 ;  /* 0x000000001f0772ca */ /* 0x000fd200000e0000 */
[----:B------:R-:W2:Y:S04]  /*0700*/  LDG.E R12, desc[UR4][R16.64+0x8] ;  /* 0x00000804100c7981 */ /* 0x000ea8000c1e1900 */
[----:B------:R-:W3:Y:S04]  /*0710*/  LDG.E R10, desc[UR6][R28.64+-0x8] ;  /* 0xfffff8061c0a7981 */ /* 0x000ee8000c1e1900 */
[----:B------:R-:W4:Y:S01]  /*0720*/  LDG.E R0, desc[UR4][R16.64+0x4] ;  /* 0x0000040410007981 */ /* 0x000f22000c1e1900 */
[----:B------:R-:W-:Y:S02]  /*0730*/  VIADD R3, R22, 0x2 ;  /* 0x0000000216037836 */ /* 0x000fe40000000000 */
[----:B------:R-:W-:Y:S01]  /*0740*/  VIADD R15, R19, 0xffffffff ;  /* 0xffffffff130f7836 */ /* 0x000fe20000000000 */
[----:B------:R-:W4:Y:S01]  /*0750*/  LDG.E R4, desc[UR6][R28.64+-0xc] ;  /* 0xfffff4061c047981 */ /* 0x000f22000c1e1900 */
[----:B------:R0:W1:Y:S01]  /*0760*/  LDC.64 R8, c[0x4][R2] ;  /* 0x0100000002087b82 */ /* 0x0000620000000a00 */
[----:B------:R-:W5:Y:S01]  /*0770*/  LDCU.64 UR4, c[0x4][0x18] ;  /* 0x01000300ff0477ac */ /* 0x000f620008000a00 */
[----:B------:R-:W-:Y:S01]  /*0780*/  IMAD.MOV.U32 R6, RZ, RZ, R24 ;  /* 0x000000ffff067224 */ /* 0x000fe200078e0018 */
[----:B------:R0:W-:Y:S01]  /*0790*/  STL [R18], R3 ;  /* 0x0000000312007387 */ /* 0x0001e20000100800 */
[----:B------:R-:W-:-:S03]  /*07a0*/  IMAD.MOV.U32 R7, RZ, RZ, R23 ;  /* 0x000000ffff077224 */ /* 0x000fc600078e0017 */
[----:B------:R0:W-:Y:S01]  /*07b0*/  STL [R18+0x10], R15 ;  /* 0x0000100f12007387 */ /* 0x0001e20000100800 */
[----:B-----5:R-:W-:Y:S01]  /*07c0*/  IMAD.U32 R5, RZ, RZ, UR5 ;  /* 0x00000005ff057e24 */ /* 0x020fe2000f8e00ff */
[----:B--2---:R-:W2:Y:S08]  /*07d0*/  F2F.F64.F32 R12, R12 ;  /* 0x0000000c000c7310 */ /* 0x004eb00000201800 */
[----:B---3--:R-:W3:Y:S01]  /*07e0*/  F2F.F64.F32 R10, R10 ;  /* 0x0000000a000a7310 */ /* 0x008ee20000201800 */
[----:B----4-:R-:W-:Y:S01]  /*07f0*/  FFMA R27, R0, R4, R27 ;  /* 0x00000004001b7223 */ /* 0x010fe2000000001b */
[----:B------:R-:W-:Y:S01]  /*0800*/  IMAD.U32 R4, RZ, RZ, UR4 ;  /* 0x00000004ff047e24 */ /* 0x000fe2000f8e00ff */
[----:B--2---:R0:W-:Y:S04]  /*0810*/  STL.64 [R18+0x8], R12 ;  /* 0x0000080c12007387 */ /* 0x0041e80000100a00 */
[----:B-1-3--:R0:W-:Y:S02]  /*0820*/  STL.64 [R18+0x18], R10 ;  /* 0x0000180a12007387 */ /* 0x00a1e40000100a00 */
[----:B------:R-:W-:-:S07]  /*0830*/  LEPC R20, `(.L_x_7) ;  /* 0x000000001014794e */ /* 0x000fce0000000000 */
[----:B0-----:R-:W-:Y:S05]  /*0840*/  CALL.ABS.NOINC R8 ;  /* 0x0000000008007343 */ /* 0x001fea0003c00000 */
.L_x_7:
[C---:B------:R-:W-:Y:S02]  /*0850*/  R2UR UR4, R30.reuse ;  /* 0x000000001e0472ca */ /* 0x040fe400000e0000 */
[C---:B------:R-:W-:Y:S02]  /*0860*/  R2UR UR5, R31.reuse ;  /* 0x000000001f0572ca */ /* 0x040fe400000e0000 */
[----:B------:R-:W-:Y:S02]  /*0870*/  R2UR UR6, R30 ;  /* 0x000000001e0672ca */ /* 0x000fe400000e0000 */
[----:B------:R-:W-:-:S09]  /*0880*/  R2UR UR7, R31 ;  /* 0x000000001f0772ca */ /* 0x000fd200000e0000 */
[----:B------:R-:W2:Y:S04]  /*0890*/  LDG.E R12, desc[UR4][R16.64+0xc] ;  /* 0x00000c04100c7981 */ /* 0x000ea8000c1e1900 */
[----:B------:R-:W3:Y:S04]  /*08a0*/  LDG.E R10, desc[UR6][R28.64+-0x4] ;  /* 0xfffffc061c0a7981 */ /* 0x000ee8000c1e1900 */
[----:B------:R-:W4:Y:S01]  /*08b0*/  LDG.E R0, desc[UR4][R16.64+0x8] ;  /* 0x0000080410007981 */ /* 0x000f22000c1e1900 */
[----:B------:R-:W-:Y:S01]  /*08c0*/  IADD3 R3, PT, PT, R22, 0x3, RZ ;  /* 0x0000000316037810 */ /* 0x000fe20007ffe0ff */
[----:B------:R0:W1:Y:S01]  /*08d0*/  LDC.64 R8, c[0x4][R2] ;  /* 0x0100000002087b82 */ /* 0x0000620000000a00 */
[----:B------:R-:W5:Y:S01]  /*08e0*/  LDCU.64 UR4, c[0x4][0x18] ;  /* 0x01000300ff0477ac */ /* 0x000f620008000a00 */
[----:B------:R-:W4:Y:S01]  /*08f0*/  LDG.E R4, desc[UR6][R28.64+-0x8] ;  /* 0xfffff8061c047981 */ /* 0x000f22000c1e1900 */
[----:B------:R-:W-:-:S02]  /*0900*/  IMAD.MOV.U32 R6, RZ, RZ, R24 ;  /* 0x000000ffff067224 */ /* 0x000fc400078e0018 */
[----:B------:R-:W-:Y:S01]  /*0910*/  IMAD.MOV.U32 R7, RZ, RZ, R23 ;  /* 0x000000ffff077224 */ /* 0x000fe200078e0017 */
[----:B------:R0:W-:Y:S04]  /*0920*/  STL [R18], R3 ;  /* 0x0000000312007387 */ /* 0x0001e80000100800 */
        /* <DEDUP_REMOVED lines=10> */
.L_x_8:
        /* <DEDUP_REMOVED lines=12> */
[----:B------:R-:W-:Y:S01]  /*0a90*/  MOV R6, R24 ;  /* 0x0000001800067202 */ /* 0x000fe20000000f00 */
        /* <DEDUP_REMOVED lines=12> */
.L_x_9:
        /* <DEDUP_REMOVED lines=25> */
.L_x_10:
[C---:B------:R-:W-:Y:S02]  /*0cf0*/  R2UR UR4, R30.reuse ;  /* 0x000000001e0472ca */ /* 0x040fe400000e0000 */
[C---:B------:R-:W-:Y:S02]  /*0d00*/  R2UR UR5, R31.reuse ;  /* 0x000000001f0572ca */ /* 0x040fe400000e0000 */
[----:B------:R-:W-:Y:S02]  /*0d10*/  R2UR UR6, R30 ;  /* 0x000000001e0672ca */ /* 0x000fe400000e0000 */
[----:B------:R-:W-:-:S09]  /*0d20*/  R2UR UR7, R31 ;  /* 0x000000001f0772ca */ /* 0x000fd200000e0000 */
[----:B------:R-:W2:Y:S04]  /*0d30*/  LDG.E R12, desc[UR4][R16.64+0x18] ;  /* 0x00001804100c7981 */ /* 0x000ea8000c1e1900 */
[----:B------:R-:W3:Y:S04]  /*0d40*/  LDG.E R10, desc[UR6][R28.64+0x8] ;  /* 0x000008061c0a7981 */ /* 0x000ee8000c1e1900 */
[----:B------:R-:W4:Y:S01]  /*0d50*/  LDG.E R0, desc[UR4][R16.64+0x14] ;  /* 0x0000140410007981 */ /* 0x000f22000c1e1900 */
[----:B------:R-:W-:Y:S01]  /*0d60*/  VIADD R3, R22, 0x6 ;  /* 0x0000000616037836 */ /* 0x000fe20000000000 */
[----:B------:R-:W-:Y:S01]  /*0d70*/  IADD3 R15, PT, PT, R19, 0x3, RZ ;  /* 0x00000003130f7810 */ /* 0x000fe20007ffe0ff */
[----:B------:R0:W1:Y:S01]  /*0d80*/  LDC.64 R8, c[0x4][R2] ;  /* 0x0100000002087b82 */ /* 0x0000620000000a00 */
[----:B------:R-:W4:Y:S01]  /*0d90*/  LDG.E R4, desc[UR6][R28.64+0x4] ;  /* 0x000004061c047981 */ /* 0x000f22000c1e1900 */
[----:B------:R-:W5:Y:S01]  /*0da0*/  LDCU.64 UR4, c[0x4][0x18] ;  /* 0x01000300ff0477ac */ /* 0x000f620008000a00 */
[----:B------:R-:W-:-:S02]  /*0db0*/  IMAD.MOV.U32 R6, RZ, RZ, R24 ;  /* 0x000000ffff067224 */ /* 0x000fc400078e0018 */
        /* <DEDUP_REMOVED lines=12> */
.L_x_11:
        /* <DEDUP_REMOVED lines=10> */
[----:B------:R-:W0:Y:S01]  /*0f20*/  LDC.64 R2, c[0x4][R2] ;  /* 0x0100000002027b82 */ /* 0x000e220000000a00 */
[----:B------:R-:W1:Y:S01]  /*0f30*/  LDCU.64 UR4, c[0x4][0x18] ;  /* 0x01000300ff0477ac */ /* 0x000e620008000a00 */
[----:B------:R-:W-:Y:S01]  /*0f40*/  MOV R6, R24 ;  /* 0x0000001800067202 */ /* 0x000fe20000000f00 */
[----:B------:R0:W-:Y:S01]  /*0f50*/  STL [R18], R13 ;  /* 0x0000000d12007387 */ /* 0x0001e20000100800 */
[----:B------:R-:W-:-:S03]  /*0f60*/  IMAD.MOV.U32 R7, RZ, RZ, R23 ;  /* 0x000000ffff077224 */ /* 0x000fc600078e0017 */
[----:B------:R0:W-:Y:S01]  /*0f70*/  STL [R18+0x10], R15 ;  /* 0x0000100f12007387 */ /* 0x0001e20000100800 */
[----:B-1----:R-:W-:Y:S01]  /*0f80*/  IMAD.U32 R5, RZ, RZ, UR5 ;  /* 0x00000005ff057e24 */ /* 0x002fe2000f8e00ff */
[----:B--2---:R-:W1:Y:S08]  /*0f90*/  F2F.F64.F32 R10, R10 ;  /* 0x0000000a000a7310 */ /* 0x004e700000201800 */
[----:B---3--:R-:W2:Y:S01]  /*0fa0*/  F2F.F64.F32 R8, R8 ;  /* 0x0000000800087310 */ /* 0x008ea20000201800 */
[----:B----4-:R-:W-:Y:S01]  /*0fb0*/  FFMA R27, R0, R4, R27 ;  /* 0x00000004001b7223 */ /* 0x010fe2000000001b */
[----:B------:R-:W-:Y:S01]  /*0fc0*/  IMAD.U32 R4, RZ, RZ, UR4 ;  /* 0x00000004ff047e24 */ /* 0x000fe2000f8e00ff */
[----:B-1----:R1:W-:Y:S04]  /*0fd0*/  STL.64 [R18+0x8], R10 ;  /* 0x0000080a12007387 */ /* 0x0023e80000100a00 */
[----:B0-2---:R1:W-:Y:S02]  /*0fe0*/  STL.64 [R18+0x18], R8 ;  /* 0x0000180812007387 */ /* 0x0053e40000100a00 */
[----:B------:R-:W-:-:S07]  /*0ff0*/  LEPC R20, `(.L_x_12) ;  /* 0x000000001014794e */ /* 0x000fce0000000000 */
[----:B-1----:R-:W-:Y:S05]  /*1000*/  CALL.ABS.NOINC R2 ;  /* 0x0000000002007343 */ /* 0x002fea0003c00000 */
.L_x_12:
[C---:B------:R-:W-:Y:S02]  /*1010*/  R2UR UR4, R30.reuse ;  /* 0x000000001e0472ca */ /* 0x040fe400000e0000 */
[C---:B------:R-:W-:Y:S02]  /*1020*/  R2UR UR5, R31.reuse ;  /* 0x000000001f0572ca */ /* 0x040fe400000e0000 */
[----:B------:R-:W-:Y:S02]  /*1030*/  R2UR UR6, R30 ;  /* 0x000000001e0672ca */ /* 0x000fe400000e0000 */
[----:B------:R-:W-:-:S09]  /*1040*/  R2UR UR7, R31 ;  /* 0x000000001f0772ca */ /* 0x000fd200000e0000 */
[----:B------:R-:W2:Y:S01]  /*1050*/  LDG.E R16, desc[UR4][R16.64+0x1c] ;  /* 0x00001c0410107981 */ /* 0x000ea2000c1e1900 */
[----:B------:R-:W0:Y:S03]  /*1060*/  LDCU UR4, c[0x0][0x39c] ;  /* 0x00007380ff0477ac */ /* 0x000e260008000800 */
[----:B------:R1:W2:Y:S01]  /*1070*/  LDG.E R0, desc[UR6][R28.64+0xc] ;  /* 0x00000c061c007981 */ /* 0x0002a2000c1e1900 */
[C---:B------:R-:W-:Y:S02]  /*1080*/  VIADD R2, R19.reuse, 0x5 ;  /* 0x0000000513027836 */ /* 0x040fe40000000000 */
[----:B------:R-:W-:Y:S02]  /*1090*/  VIADD R19, R19, 0x8 ;  /* 0x0000000813137836 */ /* 0x000fe40000000000 */
[----:B------:R-:W-:Y:S01]  /*10a0*/  VIADD R22, R22, 0x8 ;  /* 0x0000000816167836 */ /* 0x000fe20000000000 */
[----:B-1----:R-:W-:Y:S01]  /*10b0*/  IADD3 R28, P1, PT, R28, 0x20, RZ ;  /* 0x000000201c1c7810 */ /* 0x002fe20007f3e0ff */
[----:B0-----:R-:W-:-:S04]  /*10c0*/  IMAD.U32 R4, RZ, RZ, UR4 ;  /* 0x00000004ff047e24 */ /* 0x001fc8000f8e00ff */
[----:B------:R-:W-:Y:S01]  /*10d0*/  IMAD.X R29, RZ, RZ, R29, P1 ;  /* 0x000000ffff1d7224 */ /* 0x000fe200008e061d */
[----:B------:R-:W-:-:S04]  /*10e0*/  LOP3.LUT R3, R4, 0x7ffffff8, RZ, 0xc0, !PT ;  /* 0x7ffffff804037812 */ /* 0x000fc800078ec0ff */
[----:B------:R-:W-:Y:S01]  /*10f0*/  ISETP.NE.AND P0, PT, R2, R3, PT ;  /* 0x000000030200720c */ /* 0x000fe20003f05270 */
[----:B--2---:R-:W-:-:S12]  /*1100*/  FFMA R27, R16, R0, R27 ;  /* 0x00000000101b7223 */ /* 0x004fd8000000001b */
[----:B------:R-:W-:Y:S05]  /*1110*/  @P0 BRA `(.L_x_13) ;  /* 0xfffffff000900947 */ /* 0x000fea000383ffff */
[----:B------:R-:W-:Y:S05]  /*1120*/  BSYNC.RECONVERGENT B6 ;  /* 0x0000000000067941 */ /* 0x000fea0003800200 */
.L_x_4:
[----:B------:R-:W-:-:S07]  /*1130*/  IMAD.MOV.U32 R2, RZ, RZ, R3 ;  /* 0x000000ffff027224 */ /* 0x000fce00078e0003 */
.L_x_3:
[----:B------:R-:W-:Y:S01]  /*1140*/  ISETP.NE.AND P0, PT, R25, RZ, PT ;  /* 0x000000ff1900720c */ /* 0x000fe20003f05270 */
[----:B------:R-:W-:-:S12]  /*1150*/  BSSY.RECONVERGENT B7, `(.L_x_2) ;  /* 0x00000e8000077945 */ /* 0x000fd80003800200 */
[----:B------:R-:W-:Y:S05]  /*1160*/  @!P0 BRA `(.L_x_14) ;  /* 0x0000000c00988947 */ /* 0x000fea0003800000 */
[----:B------:R-:W-:Y:S02]  /*1170*/  ISETP.GE.U32.AND P0, PT, R25, 0x4, PT ;  /* 0x000000041900780c */ /* 0x000fe40003f06070 */
[----:B------:R-:W-:-:S11]  /*1180*/  LOP3.LUT R17, R4, 0x3, RZ, 0xc0, !PT ;  /* 0x0000000304117812 */ /* 0x000fd600078ec0ff */
[----:B------:R-:W-:Y:S05]  /*1190*/  @!P0 BRA `(.L_x_15) ;  /* 0x0000000400d08947 */ /* 0x000fea0003800000 */
[----:B------:R-:W0:Y:S01]  /*11a0*/  LDCU UR4, c[0x0][0x39c] ;  /* 0x00007380ff0477ac */ /* 0x000e220008000800 */
[----:B------:R-:W2:Y:S01]  /*11b0*/  LDC.64 R4, c[0x0][0x380] ;  /* 0x0000e000ff047b82 */ /* 0x000ea20000000a00 */
[C---:B-1----:R-:W-:Y:S02]  /*11c0*/  R2UR UR5, R31.reuse ;  /* 0x000000001f0572ca */ /* 0x042fe400000e0000 */
[----:B------:R-:W-:Y:S02]  /*11d0*/  R2UR UR6, R30 ;  /* 0x000000001e0672ca */ /* 0x000fe400000e0000 */
[----:B------:R-:W-:-:S03]  /*11e0*/  R2UR UR7, R31 ;  /* 0x000000001f0772ca */ /* 0x000fc600000e0000 */
[----:B------:R-:W1:Y:S01]  /*11f0*/  LDC.64 R32, c[0x0][0x388] ;  /* 0x0000e200ff207b82 */ /* 0x000e620000000a00 */
[----:B0-----:R-:W-:-:S04]  /*1200*/  ULEA.HI UR4, UR4, UR4, URZ, 0x1 ;  /* 0x0000000404047291 */ /* 0x001fc8000f8f08ff */
[----:B------:R-:W-:-:S06]  /*1210*/  USHF.R.S32.HI UR4, URZ, 0x1, UR4 ;  /* 0x00000001ff047899 */ /* 0x000fcc0008011404 */
[----:B------:R-:W-:Y:S01]  /*1220*/  VIADD R3, R26, -UR4 ;  /* 0x800000041a037c36 */ /* 0x000fe20008000000 */
[----:B------:R-:W-:-:S04]  /*1230*/  R2UR UR4, R30 ;  /* 0x000000001e0472ca */ /* 0x000fc800000e0000 */
[----:B------:R-:W-:Y:S01]  /*1240*/  IADD3 R18, PT, PT, R3, R2, RZ ;  /* 0x0000000203127210 */ /* 0x000fe20007ffe0ff */
[----:B-1----:R-:W-:-:S04]  /*1250*/  IMAD.WIDE.U32 R32, R2, 0x4, R32 ;  /* 0x0000000402207825 */ /* 0x002fc800078e0020 */
[----:B--2---:R-:W-:Y:S01]  /*1260*/  IMAD.WIDE R4, R18, 0x4, R4 ;  /* 0x0000000412047825 */ /* 0x004fe200078e0204 */
[----:B------:R-:W2:Y:S04]  /*1270*/  LDG.E R3, desc[UR6][R32.64] ;  /* 0x0000000620037981 */ /* 0x000ea8000c1e1900 */
[----:B------:R0:W3:Y:S01]  /*1280*/  LDG.E R0, desc[UR4][R4.64] ;  /* 0x0000000404007981 */ /* 0x0000e2000c1e1900 */
[----:B------:R-:W-:Y:S01]  /*1290*/  MOV R8, 0x0 ;  /* 0x0000000000087802 */ /* 0x000fe20000000f00 */
[----:B------:R-:W0:Y:S02]  /*12a0*/  LDCU.64 UR4, c[0x4][0x18] ;  /* 0x01000300ff0477ac */ /* 0x000e240008000a00 */
[----:B------:R1:W-:Y:S03]  /*12b0*/  STL [R1+0x10], R2 ;  /* 0x0000100201007387 */ /* 0x0003e60000100800 */
[----:B------:R-:W4:Y:S01]  /*12c0*/  LDC.64 R8, c[0x4][R8] ;  /* 0x0100000008087b82 */ /* 0x000f220000000a00 */
        /* <DEDUP_REMOVED lines=8> */
[----:B--2-4-:R1:W-:Y:S02]  /*1350*/  STL.64 [R1+0x8], R10 ;  /* 0x0000080a01007387 */ /* 0x0143e40000100a00 */
[----:B------:R-:W-:-:S07]  /*1360*/  LEPC R20, `(.L_x_16) ;  /* 0x000000001014794e */ /* 0x000fce0000000000 */
[----:B-1----:R-:W-:Y:S05]  /*1370*/  CALL.ABS.NOINC R8 ;  /* 0x0000000008007343 */ /* 0x002fea0003c00000 */
.L_x_16:
[----:B------:R-:W0:Y:S01]  /*1380*/  LDC.64 R28, c[0x0][0x380] ;  /* 0x0000e000ff1c7b82 */ /* 0x000e220000000a00 */
[C---:B------:R-:W-:Y:S02]  /*1390*/  R2UR UR4, R30.reuse ;  /* 0x000000001e0472ca */ /* 0x040fe400000e0000 */
[C---:B------:R-:W-:Y:S02]  /*13a0*/  R2UR UR5, R31.reuse ;  /* 0x000000001f0572ca */ /* 0x040fe400000e0000 */
[----:B------:R-:W-:Y:S02]  /*13b0*/  R2UR UR6, R30 ;  /* 0x000000001e0672ca */ /* 0x000fe400000e0000 */
[----:B------:R-:W-:-:S13]  /*13c0*/  R2UR UR7, R31 ;  /* 0x000000001f0772ca */ /* 0x000fda00000e0000 */
[----:B------:R-:W2:Y:S01]  /*13d0*/  LDG.E R10, desc[UR6][R32.64+0x4] ;  /* 0x00000406200a7981 */ /* 0x000ea2000c1e1900 */
[----:B0-----:R-:W-:-:S03]  /*13e0*/  IMAD.WIDE R28, R18, 0x4, R28 ;  /* 0x00000004121c7825 */ /* 0x001fc600078e021c */
[----:B------:R-:W3:Y:S04]  /*13f0*/  LDG.E R3, desc[UR6][R32.64] ;  /* 0x0000000620037981 */ /* 0x000ee8000c1e1900 */
[----:B------:R-:W4:Y:S04]  /*1400*/  LDG.E R12, desc[UR4][R28.64+0x4] ;  /* 0x000004041c0c7981 */ /* 0x000f28000c1e1900 */
[----:B------:R-:W3:Y:S01]  /*1410*/  LDG.E R4, desc[UR4][R28.64] ;  /* 0x000000041c047981 */ /* 0x000ee2000c1e1900 */
[----:B------:R-:W-:Y:S01]  /*1420*/  VIADD R0, R2, 0x1 ;  /* 0x0000000102007836 */ /* 0x000fe20000000000 */
[----:B------:R-:W-:Y:S01]  /*1430*/  MOV R16, 0x0 ;  /* 0x0000000000107802 */ /* 0x000fe20000000f00 */
[----:B------:R-:W-:Y:S01]  /*1440*/  VIADD R14, R18, 0x1 ;  /* 0x00000001120e7836 */ /* 0x000fe20000000000 */
[----:B------:R-:W0:Y:S02]  /*1450*/  LDCU.64 UR4, c[0x4][0x18] ;  /* 0x01000300ff0477ac */ /* 0x000e240008000a00 */
[----:B------:R1:W-:Y:S01]  /*1460*/  STL [R1+0x10], R0 ;  /* 0x0000100001007387 */ /* 0x0003e20000100800 */
[----:B------:R1:W1:Y:S03]  /*1470*/  LDC.64 R8, c[0x4][R16] ;  /* 0x0100000010087b82 */ /* 0x0002660000000a00 */
[----:B------:R0:W-:Y:S01]  /*1480*/  STL [R1], R14 ;  /* 0x0000000e01007387 */ /* 0x0001e20000100800 */
[----:B------:R-:W-:-:S02]  /*1490*/  IMAD.MOV.U32 R6, RZ, RZ, R24 ;  /* 0x000000ffff067224 */ /* 0x000fc400078e0018 */
[----:B------:R-:W-:Y:S01]  /*14a0*/  IMAD.MOV.U32 R7, RZ, RZ, R23 ;  /* 0x000000ffff077224 */ /* 0x000fe200078e0017 */
[----:B0-----:R-:W-:Y:S01]  /*14b0*/  MOV R5, UR5 ;  /* 0x0000000500057c02 */ /* 0x001fe20008000f00 */
[----:B--2---:R-:W0:Y:S08]  /*14c0*/  F2F.F64.F32 R10, R10 ;  /* 0x0000000a000a7310 */ /* 0x004e300000201800 */
[----:B----4-:R-:W2:Y:S01]  /*14d0*/  F2F.F64.F32 R12, R12 ;  /* 0x0000000c000c7310 */ /* 0x010ea20000201800 */
[----:B0-----:R0:W-:Y:S04]  /*14e0*/  STL.64 [R1+0x18], R10 ;  /* 0x0000180a01007387 */ /* 0x0011e80000100a00 */
[----:B--2---:R0:W-:Y:S01]  /*14f0*/  STL.64 [R1+0x8], R12 ;  /* 0x0000080c01007387 */ /* 0x0041e20000100a00 */
[----:B---3--:R-:W-:Y:S01]  /*1500*/  FFMA R27, R4, R3, R27 ;  /* 0x00000003041b7223 */ /* 0x008fe2000000001b */
[----:B-1----:R-:W-:-:S07]  /*1510*/  IMAD.U32 R4, RZ, RZ, UR4 ;  /* 0x00000004ff047e24 */ /* 0x002fce000f8e00ff */
[----:B------:R-:W-:-:S07]  /*1520*/  LEPC R20, `(.L_x_17) ;  /* 0x000000001014794e */ /* 0x000fce0000000000 */
[----:B0-----:R-:W-:Y:S05]  /*1530*/  CALL.ABS.NOINC R8 ;  /* 0x0000000008007343 */ /* 0x001fea0003c00000 */
.L_x_17:
        /* <DEDUP_REMOVED lines=13> */
[----:B------:R0:W-:Y:S01]  /*1610*/  STL [R1+0x10], R0 ;  /* 0x0000100001007387 */ /* 0x0001e20000100800 */
[----:B------:R-:W-:-:S03]  /*1620*/  MOV R7, R23 ;  /* 0x0000001700077202 */ /* 0x000fc60000000f00 */
[----:B------:R0:W-:Y:S01]  /*1630*/  STL [R1], R14 ;  /* 0x0000000e01007387 */ /* 0x0001e20000100800 */
        /* <DEDUP_REMOVED lines=9> */
.L_x_18:
        /* <DEDUP_REMOVED lines=25> */
.L_x_19:
[C---:B------:R-:W-:Y:S02]  /*1860*/  R2UR UR4, R30.reuse ;  /* 0x000000001e0472ca */ /* 0x040fe400000e0000 */
[C---:B------:R-:W-:Y:S02]  /*1870*/  R2UR UR5, R31.reuse ;  /* 0x000000001f0572ca */ /* 0x040fe400000e0000 */
[----:B------:R-:W-:Y:S02]  /*1880*/  R2UR UR6, R30 ;  /* 0x000000001e0672ca */ /* 0x000fe400000e0000 */
[----:B------:R-:W-:-:S09]  /*1890*/  R2UR UR7, R31 ;  /* 0x000000001f0772ca */ /* 0x000fd200000e0000 */
[----:B------:R-:W2:Y:S04]  /*18a0*/  LDG.E R28, desc[UR4][R28.64+0xc] ;  /* 0x00000c041c1c7981 */ /* 0x000ea8000c1e1900 */
[----:B------:R-:W2:Y:S01]  /*18b0*/  LDG.E R32, desc[UR6][R32.64+0xc] ;  /* 0x00000c0620207981 */ /* 0x000ea2000c1e1900 */
[----:B------:R-:W-:Y:S02]  /*18c0*/  VIADD R2, R2, 0x4 ;  /* 0x0000000402027836 */ /* 0x000fe40000000000 */
[----:B--2---:R-:W-:-:S07]  /*18d0*/  FFMA R27, R28, R32, R27 ;  /* 0x000000201c1b7223 */ /* 0x004fce000000001b */
.L_x_15:
[----:B------:R-:W-:-:S13]  /*18e0*/  ISETP.NE.AND P0, PT, R17, RZ, PT ;  /* 0x000000ff1100720c */ /* 0x000fda0003f05270 */
[----:B------:R-:W-:Y:S05]  /*18f0*/  @!P0 BRA `(.L_x_14) ;  /* 0x0000000400b48947 */ /* 0x000fea0003800000 */
[----:B------:R-:W-:Y:S01]  /*1900*/  ISETP.NE.AND P0, PT, R17, 0x1, PT ;  /* 0x000000011100780c */ /* 0x000fe20003f05270 */
[----:B------:R-:W-:-:S12]  /*1910*/  BSSY.RECONVERGENT B6, `(.L_x_20) ;  /* 0x0000042000067945 */ /* 0x000fd80003800200 */
        /* <DEDUP_REMOVED lines=9> */
[----:B------:R-:W-:Y:S02]  /*19b0*/  IADD3 R3, PT, PT, R26, -UR4, RZ ;  /* 0x800000041a037c10 */ /* 0x000fe4000fffe0ff */
[----:B------:R-:W-:-:S03]  /*19c0*/  R2UR UR4, R30 ;  /* 0x000000001e0472ca */ /* 0x000fc600000e0000 */
[----:B------:R-:W-:Y:S02]  /*19d0*/  IMAD.IADD R18, R3, 0x1, R2 ;  /* 0x0000000103127824 */ /* 0x000fe400078e0202 */
[----:B-1----:R-:W-:-:S04]  /*19e0*/  IMAD.WIDE.U32 R16, R2, 0x4, R16 ;  /* 0x0000000402107825 */ /* 0x002fc800078e0010 */
[----:B--2---:R-:W-:Y:S01]  /*19f0*/  IMAD.WIDE R28, R18, 0x4, R28 ;  /* 0x00000004121c7825 */ /* 0x004fe200078e021c */
[----:B------:R-:W2:Y:S04]  /*1a00*/  LDG.E R3, desc[UR6][R16.64] ;  /* 0x0000000610037981 */ /* 0x000ea8000c1e1900 */
[----:B------:R-:W3:Y:S01]  /*1a10*/  LDG.E R0, desc[UR4][R28.64] ;  /* 0x000000041c007981 */ /* 0x000ee2000c1e1900 */
        /* <DEDUP_REMOVED lines=15> */
.L_x_22:
[C---:B------:R-:W-:Y:S02]  /*1b10*/  R2UR UR4, R30.reuse ;  /* 0x000000001e0472ca */ /* 0x040fe400000e0000 */
[C---:B------:R-:W-:Y:S02]  /*1b20*/  R2UR UR5, R31.reuse ;  /* 0x000000001f0572ca */ /* 0x040fe400000e0000 */
[----:B------:R-:W-:Y:S02]  /*1b30*/  R2UR UR6, R30 ;  /* 0x000000001e0672ca */ /* 0x000fe400000e0000 */
[----:B------:R-:W-:-:S09]  /*1b40*/  R2UR UR7, R31 ;  /* 0x000000001f0772ca */ /* 0x000fd200000e0000 */
[----:B------:R-:W2:Y:S04]  /*1b50*/  LDG.E R10, desc[UR4][R28.64+0x4] ;  /* 0x000004041c0a7981 */ /* 0x000ea8000c1e1900 */
[----:B------:R-:W3:Y:S04]  /*1b60*/  LDG.E R12, desc[UR6][R16.64+0x4] ;  /* 0x00000406100c7981 */ /* 0x000ee8000c1e1900 */
[----:B------:R-:W4:Y:S01]  /*1b70*/  LDG.E R4, desc[UR4][R28.64] ;  /* 0x000000041c047981 */ /* 0x000f22000c1e1900 */
[----:B------:R-:W-:Y:S01]  /*1b80*/  MOV R8, 0x0 ;  /* 0x0000000000087802 */ /* 0x000fe20000000f00 */
[----:B------:R-:W-:Y:S01]  /*1b90*/  VIADD R18, R18, 0x1 ;  /* 0x0000000112127836 */ /* 0x000fe20000000000 */
[----:B------:R-:W0:Y:S01]  /*1ba0*/  LDCU.64 UR4, c[0x4][0x18] ;  /* 0x01000300ff0477ac */ /* 0x000e220008000a00 */
[----:B------:R-:W4:Y:S01]  /*1bb0*/  LDG.E R3, desc[UR6][R16.64] ;  /* 0x0000000610037981 */ /* 0x000f22000c1e1900 */
[----:B------:R-:W-:-:S02]  /*1bc0*/  VIADD R0, R2, 0x1 ;  /* 0x0000000102007836 */ /* 0x000fc40000000000 */
[----:B------:R-:W1:Y:S01]  /*1bd0*/  LDC.64 R8, c[0x4][R8] ;  /* 0x0100000008087b82 */ /* 0x000e620000000a00 */
[----:B------:R0:W-:Y:S01]  /*1be0*/  STL [R1], R18 ;  /* 0x0000001201007387 */ /* 0x0001e20000100800 */
[----:B------:R-:W-:Y:S02]  /*1bf0*/  IMAD.MOV.U32 R6, RZ, RZ, R24 ;  /* 0x000000ffff067224 */ /* 0x000fe400078e0018 */
[----:B------:R-:W-:Y:S01]  /*1c00*/  IMAD.MOV.U32 R7, RZ, RZ, R23 ;  /* 0x000000ffff077224 */ /* 0x000fe200078e0017 */
[----:B------:R1:W-:Y:S01]  /*1c10*/  STL [R1+0x10], R0 ;  /* 0x0000100001007387 */ /* 0x0003e20000100800 */
[----:B0-----:R-:W-:Y:S01]  /*1c20*/  IMAD.U32 R5, RZ, RZ, UR5 ;  /* 0x00000005ff057e24 */ /* 0x001fe2000f8e00ff */
[----:B--2---:R-:W0:Y:S08]  /*1c30*/  F2F.F64.F32 R10, R10 ;  /* 0x0000000a000a7310 */ /* 0x004e300000201800 */
[----:B---3--:R-:W2:Y:S01]  /*1c40*/  F2F.F64.F32 R12, R12 ;  /* 0x0000000c000c7310 */ /* 0x008ea20000201800 */
[----:B----4-:R-:W-:Y:S01]  /*1c50*/  FFMA R27, R4, R3, R27 ;  /* 0x00000003041b7223 */ /* 0x010fe2000000001b */
[----:B------:R-:W-:Y:S01]  /*1c60*/  MOV R4, UR4 ;  /* 0x0000000400047c02 */ /* 0x000fe20008000f00 */
[----:B0-----:R0:W-:Y:S04]  /*1c70*/  STL.64 [R1+0x8], R10 ;  /* 0x0000080a01007387 */ /* 0x0011e80000100a00 */
[----:B-12---:R0:W-:Y:S02]  /*1c80*/  STL.64 [R1+0x18], R12 ;  /* 0x0000180c01007387 */ /* 0x0061e40000100a00 */
[----:B------:R-:W-:-:S07]  /*1c90*/  LEPC R20, `(.L_x_23) ;  /* 0x000000001014794e */ /* 0x000fce0000000000 */
[----:B0-----:R-:W-:Y:S05]  /*1ca0*/  CALL.ABS.NOINC R8 ;  /* 0x0000000008007343 */ /* 0x001fea0003c00000 */
.L_x_23:
        /* <DEDUP_REMOVED lines=8> */
.L_x_21:
[----:B------:R-:W-:Y:S05]  /*1d30*/  BSYNC.RECONVERGENT B6 ;  /* 0x0000000000067941 */ /* 0x000fea0003800200 */
.L_x_20:
[----:B------:R-:W0:Y:S02]  /*1d40*/  LDCU UR4, c[0x0][0x39c] ;  /* 0x00007380ff0477ac */ /* 0x000e240008000800 */
[----:B0-----:R-:W-:-:S04]  /*1d50*/  ULOP3.LUT UR4, UR4, 0x1, URZ, 0xc0, !UPT ;  /* 0x0000000104047892 */ /* 0x001fc8000f8ec0ff */
[----:B------:R-:W-:-:S09]  /*1d60*/  UISETP.NE.U32.AND UP0, UPT, UR4, 0x1, UPT ;  /* 0x000000010400788c */ /* 0x000fd2000bf05070 */
[----:B------:R-:W-:Y:S05]  /*1d70*/  BRA.U UP0, `(.L_x_14) ;  /* 0x0000000100947547 */ /* 0x000fea000b800000 */
        /* <DEDUP_REMOVED lines=21> */
[----:B0-----:R-:W-:Y:S01]  /*1ed0*/  IMAD.U32 R4, RZ, RZ, UR4 ;  /* 0x00000004ff047e24 */ /* 0x001fe2000f8e00ff */
[----:B------:R-:W-:Y:S01]  /*1ee0*/  MOV R5, UR5 ;  /* 0x0000000500057c02 */ /* 0x000fe20008000f00 */
[----:B--2---:R-:W0:Y:S08]  /*1ef0*/  F2F.F64.F32 R12, R7 ;  /* 0x00000007000c7310 */ /* 0x004e300000201800 */
[----:B---3--:R-:W2:Y:S01]  /*1f00*/  F2F.F64.F32 R10, R3 ;  /* 0x00000003000a7310 */ /* 0x008ea20000201800 */
[----:B0-----:R1:W-:Y:S04]  /*1f10*/  STL.64 [R1+0x18], R12 ;  /* 0x0000180c01007387 */ /* 0x0013e80000100a00 */
[----:B--2---:R1:W-:Y:S01]  /*1f20*/  STL.64 [R1+0x8], R10 ;  /* 0x0000080a01007387 */ /* 0x0043e20000100a00 */
[----:B----4-:R-:W-:-:S07]  /*1f30*/  IMAD.MOV.U32 R7, RZ, RZ, R23 ;  /* 0x000000ffff077224 */ /* 0x010fce00078e0017 */
[----:B------:R-:W-:-:S07]  /*1f40*/  LEPC R20, `(.L_x_24) ;  /* 0x000000001014794e */ /* 0x000fce0000000000 */
[----:B-1----:R-:W-:Y:S05]  /*1f50*/  CALL.ABS.NOINC R8 ;  /* 0x0000000008007343 */ /* 0x002fea0003c00000 */
.L_x_24:
[C---:B------:R-:W-:Y:S02]  /*1f60*/  R2UR UR4, R30.reuse ;  /* 0x000000001e0472ca */ /* 0x040fe400000e0000 */
[C---:B------:R-:W-:Y:S02]  /*1f70*/  R2UR UR5, R31.reuse ;  /* 0x000000001f0572ca */ /* 0x040fe400000e0000 */
[----:B------:R-:W-:Y:S02]  /*1f80*/  R2UR UR6, R30 ;  /* 0x000000001e0672ca */ /* 0x000fe400000e0000 */
[----:B------:R-:W-:-:S09]  /*1f90*/  R2UR UR7, R31 ;  /* 0x000000001f0772ca */ /* 0x000fd200000e0000 */
[----:B------:R-:W2:Y:S04]  /*1fa0*/  LDG.E R18, desc[UR4][R18.64] ;  /* 0x0000000412127981 */ /* 0x000ea8000c1e1900 */
[----:B------:R-:W2:Y:S02]  /*1fb0*/  LDG.E R16, desc[UR6][R16.64] ;  /* 0x0000000610107981 */ /* 0x000ea4000c1e1900 */
[----:B--2---:R-:W-:-:S07]  /*1fc0*/  FFMA R27, R18, R16, R27 ;  /* 0x00000010121b7223 */ /* 0x004fce000000001b */
.L_x_14:
[----:B------:R-:W-:Y:S05]  /*1fd0*/  BSYNC.RECONVERGENT B7 ;  /* 0x0000000000077941 */ /* 0x000fea0003800200 */
.L_x_2:
[----:B------:R-:W0:Y:S01]  /*1fe0*/  LDC.64 R2, c[0x0][0x390] ;  /* 0x0000e400ff027b82 */ /* 0x000e220000000a00 */
[----:B------:R-:W2:Y:S01]  /*1ff0*/  F2F.F64.F32 R8, R27 ;  /* 0x0000001b00087310 */ /* 0x000ea20000201800 */
[----:B-1----:R-:W-:Y:S01]  /*2000*/  R2UR UR6, R30 ;  /* 0x000000001e0672ca */ /* 0x002fe200000e0000 */
[----:B------:R1:W-:Y:S01]  /*2010*/  STL [R1], R26 ;  /* 0x0000001a01007387 */ /* 0x0003e20000100800 */
[----:B------:R-:W-:Y:S01]  /*2020*/  R2UR UR7, R31 ;  /* 0x000000001f0772ca */ /* 0x000fe200000e0000 */
[----:B------:R-:W3:Y:S01]  /*2030*/  LDCU.64 UR4, c[0x4][0x20] ;  /* 0x01000400ff0477ac */ /* 0x000ee20008000a00 */
[----:B------:R-:W-:Y:S01]  /*2040*/  MOV R0, 0x0 ;  /* 0x0000000000007802 */ /* 0x000fe20000000f00 */
[----:B------:R-:W-:Y:S02]  /*2050*/  IMAD.MOV.U32 R6, RZ, RZ, R24 ;  /* 0x000000ffff067224 */ /* 0x000fe400078e0018 */
[----:B------:R-:W-:Y:S01]  /*2060*/  IMAD.MOV.U32 R7, RZ, RZ, R23 ;  /* 0x000000ffff077224 */ /* 0x000fe200078e0017 */
[----:B------:R1:W4:Y:S01]  /*2070*/  LDC.64 R10, c[0x4][R0] ;  /* 0x01000000000a7b82 */ /* 0x0003220000000a00 */
[----:B--2---:R1:W-:Y:S01]  /*2080*/  STL.64 [R1+0x8], R8 ;  /* 0x0000080801007387 */ /* 0x0043e20000100a00 */
[----:B---3--:R-:W-:-:S02]  /*2090*/  IMAD.U32 R4, RZ, RZ, UR4 ;  /* 0x00000004ff047e24 */ /* 0x008fc4000f8e00ff */
[----:B0-----:R-:W-:-:S04]  /*20a0*/  IMAD.WIDE R2, R26, 0x4, R2 ;  /* 0x000000041a027825 */ /* 0x001fc800078e0202 */
[----:B------:R-:W-:Y:S01]  /*20b0*/  IMAD.U32 R5, RZ, RZ, UR5 ;  /* 0x00000005ff057e24 */ /* 0x000fe2000f8e00ff */
[----:B------:R1:W-:Y:S06]  /*20c0*/  STG.E desc[UR6][R2.64], R27 ;  /* 0x0000001b02007986 */ /* 0x0003ec000c101906 */
[----:B------:R-:W-:-:S07]  /*20d0*/  LEPC R20, `(.L_x_25) ;  /* 0x000000001014794e */ /* 0x000fce0000000000 */
[----:B-1--4-:R-:W-:Y:S05]  /*20e0*/  CALL.ABS.NOINC R10 ;  /* 0x000000000a007343 */ /* 0x012fea0003c00000 */
.L_x_25:
[----:B------:R-:W-:Y:S05]  /*20f0*/  EXIT ;  /* 0x000000000000794d */ /* 0x000fea0003800000 */
.L_x_26:
[----:B------:R-:W-:-:S00]  /*2100*/  BRA `(.L_x_26) ;  /* 0xfffffffc00fc7947 */ /* 0x000fc0000383ffff */
[----:B------:R-:W-:-:S00]  /*2110*/  NOP ;  /* 0x0000000000007918 */ /* 0x000fc00000000000 */
        /* <DEDUP_REMOVED lines=14> */
.L_x_27:


//--------------------- .nv.global.init           --------------------------
	.section	.nv.global.init,"aw",@progbits
.nv.global.init:
	.type		$str$2,@object
	.size		$str$2,($str - $str$2)
$str$2:
        /*0000*/ 	.byte	0x4e, 0x5b, 0x25, 0x64, 0x5d, 0x20, 0x3d, 0x20, 0x25, 0x66, 0x20, 0x2a, 0x20, 0x4d, 0x5b, 0x25
        /*0010*/ 	.byte	0x64, 0x5d, 0x20, 0x3d, 0x20, 0x25, 0x66, 0x0a, 0x00
	.type		$str,@object
	.size		$str,($str$3 - $str)
$str:
        /*0019*/ 	.byte	0x0a, 0x43, 0x6f, 0x6e, 0x76, 0x6f, 0x6c, 0x75, 0x74, 0x69, 0x6f, 0x6e, 0x20, 0x61, 0x74, 0x20
        /*0029*/ 	.byte	0x69, 0x64, 0x78, 0x20, 0x25, 0x64, 0x3a, 0x0a, 0x00
	.type		$str$3,@object
	.size		$str$3,($str$1 - $str$3)
$str$3:
        /*0032*/ 	.byte	0x53, 0x75, 0x6d, 0x20, 0x28, 0x52, 0x65, 0x73, 0x75, 0x6c, 0x74, 0x20, 0x66, 0x6f, 0x72, 0x20
        /*0042*/ 	.byte	0x50, 0x5b, 0x25, 0x64, 0x5d, 0x29, 0x20, 0x3d, 0x20, 0x25, 0x66, 0x0a, 0x00
	.type		$str$1,@object
	.size		$str$1,(.L_1 - $str$1)
$str$1:
        /*004f*/ 	.byte	0x49, 0x6e, 0x70, 0x75, 0x74, 0x20, 0x45, 0x6c, 0x65, 0x6d, 0x65, 0x6e, 0x74, 0x73, 0x20, 0x28
        /*005f*/ 	.byte	0x4e, 0x29, 0x20, 0x61, 0x6e, 0x64, 0x20, 0x4d, 0x61, 0x73, 0x6b, 0x20, 0x45, 0x6c, 0x65, 0x6d
        /*006f*/ 	.byte	0x65, 0x6e, 0x74, 0x73, 0x20, 0x28, 0x4d, 0x29, 0x20, 0x62, 0x65, 0x69, 0x6e, 0x67, 0x20, 0x6d
        /*007f*/ 	.byte	0x75, 0x6c, 0x74, 0x69, 0x70, 0x6c, 0x69, 0x65, 0x64, 0x3a, 0x0a, 0x00
.L_1:


//--------------------- .nv.shared.reserved.0     --------------------------
	.section	.nv.shared.reserved.0,"aw",@nobits
	.weak		__nv_reservedSMEM_offset_0_alias
	.size		__nv_reservedSMEM_offset_0_alias, 0, 64
	.other		__nv_reservedSMEM_offset_0_alias,@"STO_CUDA_RESERVED_SHARED STV_DEFAULT"
__nv_reservedSMEM_offset_0_alias:
	.zero		0
	.zero		64


//--------------------- .nv.constant0._Z17convolutionKernelPfS_S_ii --------------------------
	.section	.nv.constant0._Z17convolutionKernelPfS_S_ii,"a",@progbits
	.sectionflags	@""
	.align	4
.nv.constant0._Z17convolutionKernelPfS_S_ii:
	.zero		928


//--------------------- SYMBOLS --------------------------

	.type		.nv.reservedSmem.offset0,@object
	.size		.nv.reservedSmem.offset0,0x4
	.type		vprintf,@function
